//
// Generated by NVIDIA NVVM Compiler
//
// Compiler Build ID: CL-36424714
// Cuda compilation tools, release 13.0, V13.0.88
// Based on NVVM 20.0.0
//

.version 9.0
.target sm_100
.address_size 64

	// .globl	_Z13adam_w_kernelPfS_S_S_iiffffi

.visible .entry _Z13adam_w_kernelPfS_S_S_iiffffi(
	.param .u64 .ptr .align 1 _Z13adam_w_kernelPfS_S_S_iiffffi_param_0,
	.param .u64 .ptr .align 1 _Z13adam_w_kernelPfS_S_S_iiffffi_param_1,
	.param .u64 .ptr .align 1 _Z13adam_w_kernelPfS_S_S_iiffffi_param_2,
	.param .u64 .ptr .align 1 _Z13adam_w_kernelPfS_S_S_iiffffi_param_3,
	.param .u32 _Z13adam_w_kernelPfS_S_S_iiffffi_param_4,
	.param .u32 _Z13adam_w_kernelPfS_S_S_iiffffi_param_5,
	.param .f32 _Z13adam_w_kernelPfS_S_S_iiffffi_param_6,
	.param .f32 _Z13adam_w_kernelPfS_S_S_iiffffi_param_7,
	.param .f32 _Z13adam_w_kernelPfS_S_S_iiffffi_param_8,
	.param .f32 _Z13adam_w_kernelPfS_S_S_iiffffi_param_9,
	.param .u32 _Z13adam_w_kernelPfS_S_S_iiffffi_param_10
)
{
	.reg .pred 	%p<43>;
	.reg .b32 	%r<37>;
	.reg .b32 	%f<169>;
	.reg .b64 	%rd<15>;
	.reg .b64 	%fd<14>;

	ld.param.u64 	%rd2, [_Z13adam_w_kernelPfS_S_S_iiffffi_param_0];
	ld.param.u64 	%rd3, [_Z13adam_w_kernelPfS_S_S_iiffffi_param_1];
	ld.param.u64 	%rd4, [_Z13adam_w_kernelPfS_S_S_iiffffi_param_2];
	ld.param.u64 	%rd5, [_Z13adam_w_kernelPfS_S_S_iiffffi_param_3];
	ld.param.u32 	%r4, [_Z13adam_w_kernelPfS_S_S_iiffffi_param_4];
	ld.param.u32 	%r2, [_Z13adam_w_kernelPfS_S_S_iiffffi_param_5];
	ld.param.f32 	%f168, [_Z13adam_w_kernelPfS_S_S_iiffffi_param_6];
	ld.param.f32 	%f22, [_Z13adam_w_kernelPfS_S_S_iiffffi_param_7];
	ld.param.f32 	%f23, [_Z13adam_w_kernelPfS_S_S_iiffffi_param_8];
	ld.param.f32 	%f24, [_Z13adam_w_kernelPfS_S_S_iiffffi_param_9];
	ld.param.u32 	%r3, [_Z13adam_w_kernelPfS_S_S_iiffffi_param_10];
	mov.u32 	%r5, %ctaid.x;
	mov.u32 	%r6, %ntid.x;
	mov.u32 	%r7, %tid.x;
	mad.lo.s32 	%r1, %r5, %r6, %r7;
	setp.ge.s32 	%p1, %r1, %r4;
	mov.f32 	%f166, 0f3F800000;
	@%p1 bra 	$L__BB0_20;
	cvta.to.global.u64 	%rd6, %rd3;
	cvta.to.global.u64 	%rd7, %rd4;
	cvta.to.global.u64 	%rd8, %rd5;
	mul.wide.s32 	%rd9, %r1, 4;
	add.s64 	%rd10, %rd8, %rd9;
	ld.global.f32 	%f26, [%rd10];
	mul.f32 	%f27, %f23, %f26;
	cvt.f64.f32 	%fd1, %f27;
	cvt.f64.f32 	%fd2, %f23;
	mov.f64 	%fd3, 0d3FF0000000000000;
	sub.f64 	%fd4, %fd3, %fd2;
	add.s64 	%rd1, %rd6, %rd9;
	ld.global.f32 	%f28, [%rd1];
	cvt.f64.f32 	%fd5, %f28;
	mul.f64 	%fd6, %fd4, %fd5;
	fma.rn.f64 	%fd7, %fd6, %fd5, %fd1;
	cvt.rn.f32.f64 	%f29, %fd7;
	st.global.f32 	[%rd10], %f29;
	add.s64 	%rd11, %rd7, %rd9;
	ld.global.f32 	%f30, [%rd11];
	mul.f32 	%f31, %f22, %f30;
	cvt.f64.f32 	%fd8, %f31;
	cvt.f64.f32 	%fd9, %f22;
	sub.f64 	%fd10, %fd3, %fd9;
	fma.rn.f64 	%fd11, %fd10, %fd5, %fd8;
	cvt.rn.f32.f64 	%f1, %fd11;
	st.global.f32 	[%rd11], %f1;
	sqrt.rn.f32 	%f32, %f29;
	add.f32 	%f2, %f24, %f32;
	cvt.rn.f32.s32 	%f3, %r2;
	mul.f32 	%f33, %f3, 0f3F000000;
	cvt.rzi.f32.f32 	%f34, %f33;
	add.f32 	%f35, %f34, %f34;
	sub.f32 	%f36, %f3, %f35;
	abs.f32 	%f4, %f36;
	abs.f32 	%f5, %f22;
	setp.lt.f32 	%p2, %f5, 0f00800000;
	mul.f32 	%f37, %f5, 0f4B800000;
	selp.f32 	%f38, %f37, %f5, %p2;
	selp.f32 	%f39, 0fC1C00000, 0f00000000, %p2;
	mov.b32 	%r8, %f38;
	add.s32 	%r9, %r8, -1060439283;
	and.b32  	%r10, %r9, -8388608;
	sub.s32 	%r11, %r8, %r10;
	mov.b32 	%f40, %r11;
	cvt.rn.f32.s32 	%f41, %r10;
	fma.rn.f32 	%f42, %f41, 0f34000000, %f39;
	add.f32 	%f43, %f40, 0fBF800000;
	add.f32 	%f44, %f40, 0f3F800000;
	rcp.approx.ftz.f32 	%f45, %f44;
	add.f32 	%f46, %f43, %f43;
	mul.f32 	%f47, %f46, %f45;
	mul.f32 	%f48, %f47, %f47;
	sub.f32 	%f49, %f43, %f47;
	add.f32 	%f50, %f49, %f49;
	neg.f32 	%f51, %f47;
	fma.rn.f32 	%f52, %f51, %f43, %f50;
	mul.rn.f32 	%f53, %f45, %f52;
	fma.rn.f32 	%f54, %f48, 0f3A2C32E4, 0f3B52E7DB;
	fma.rn.f32 	%f55, %f54, %f48, 0f3C93BB73;
	fma.rn.f32 	%f56, %f55, %f48, 0f3DF6384F;
	mul.rn.f32 	%f57, %f56, %f48;
	fma.rn.f32 	%f58, %f47, 0f3FB8AA3B, %f42;
	sub.f32 	%f59, %f42, %f58;
	fma.rn.f32 	%f60, %f47, 0f3FB8AA3B, %f59;
	fma.rn.f32 	%f61, %f53, 0f3FB8AA3B, %f60;
	fma.rn.f32 	%f62, %f47, 0f32A55E34, %f61;
	mul.f32 	%f63, %f57, 0f40400000;
	fma.rn.f32 	%f64, %f63, %f53, %f62;
	fma.rn.f32 	%f65, %f57, %f47, %f64;
	add.rn.f32 	%f66, %f58, %f65;
	neg.f32 	%f67, %f58;
	add.rn.f32 	%f68, %f66, %f67;
	neg.f32 	%f69, %f68;
	add.rn.f32 	%f70, %f65, %f69;
	mul.rn.f32 	%f71, %f66, %f3;
	neg.f32 	%f72, %f71;
	fma.rn.f32 	%f73, %f66, %f3, %f72;
	fma.rn.f32 	%f74, %f70, %f3, %f73;
	cvt.rni.f32.f32 	%f75, %f71;
	sub.f32 	%f76, %f71, %f75;
	add.f32 	%f77, %f76, %f74;
	fma.rn.f32 	%f78, %f77, 0f391FCB8E, 0f3AAF85ED;
	fma.rn.f32 	%f79, %f78, %f77, 0f3C1D9856;
	fma.rn.f32 	%f80, %f79, %f77, 0f3D6357BB;
	fma.rn.f32 	%f81, %f80, %f77, 0f3E75FDEC;
	fma.rn.f32 	%f82, %f81, %f77, 0f3F317218;
	fma.rn.f32 	%f83, %f82, %f77, 0f3F800000;
	cvt.rzi.s32.f32 	%r12, %f75;
	setp.gt.f32 	%p3, %f75, 0f00000000;
	selp.b32 	%r13, 0, -2097152000, %p3;
	add.s32 	%r14, %r13, 2130706432;
	mov.b32 	%f84, %r14;
	mul.f32 	%f85, %f83, %f84;
	shl.b32 	%r15, %r12, 23;
	sub.s32 	%r16, %r15, %r13;
	mov.b32 	%f86, %r16;
	mul.f32 	%f87, %f85, %f86;
	abs.f32 	%f88, %f71;
	setp.gt.f32 	%p4, %f88, 0f43180000;
	setp.lt.f32 	%p5, %f71, 0f00000000;
	selp.f32 	%f89, 0f00000000, 0f7F800000, %p5;
	selp.f32 	%f6, %f89, %f87, %p4;
	setp.eq.f32 	%p6, %f22, 0f3F800000;
	setp.eq.s32 	%p7, %r2, 0;
	or.pred  	%p8, %p7, %p6;
	@%p8 bra 	$L__BB0_9;
	setp.num.f32 	%p9, %f5, %f5;
	abs.f32 	%f90, %f3;
	setp.num.f32 	%p10, %f90, %f90;
	and.pred  	%p11, %p9, %p10;
	@%p11 bra 	$L__BB0_4;
	add.rn.f32 	%f166, %f22, %f3;
	bra.uni 	$L__BB0_9;
$L__BB0_4:
	setp.neu.f32 	%p12, %f22, 0f00000000;
	setp.neu.f32 	%p13, %f5, 0f7F800000;
	and.pred  	%p14, %p12, %p13;
	@%p14 bra 	$L__BB0_6;
	setp.neu.f32 	%p20, %f4, 0f3F800000;
	add.f32 	%f93, %f22, %f22;
	mov.b32 	%r17, %f93;
	setp.lt.s32 	%p21, %r2, 0;
	xor.b32  	%r18, %r17, 2139095040;
	selp.b32 	%r19, %r18, %r17, %p21;
	and.b32  	%r20, %r19, 2147483647;
	selp.b32 	%r21, %r20, %r19, %p20;
	mov.b32 	%f166, %r21;
	bra.uni 	$L__BB0_9;
$L__BB0_6:
	setp.eq.f32 	%p15, %f22, 0fBF800000;
	setp.eq.f32 	%p16, %f90, 0f7F800000;
	and.pred  	%p17, %p15, %p16;
	@%p17 bra 	$L__BB0_9;
	setp.geu.f32 	%p18, %f22, 0f00000000;
	mov.f32 	%f166, %f6;
	@%p18 bra 	$L__BB0_9;
	setp.neu.f32 	%p19, %f4, 0f3F800000;
	neg.f32 	%f92, %f6;
	selp.f32 	%f166, %f6, %f92, %p19;
$L__BB0_9:
	setp.eq.s32 	%p22, %r2, 0;
	abs.f32 	%f12, %f23;
	setp.lt.f32 	%p23, %f12, 0f00800000;
	mul.f32 	%f95, %f12, 0f4B800000;
	selp.f32 	%f96, %f95, %f12, %p23;
	selp.f32 	%f97, 0fC1C00000, 0f00000000, %p23;
	mov.b32 	%r22, %f96;
	add.s32 	%r23, %r22, -1060439283;
	and.b32  	%r24, %r23, -8388608;
	sub.s32 	%r25, %r22, %r24;
	mov.b32 	%f98, %r25;
	cvt.rn.f32.s32 	%f99, %r24;
	fma.rn.f32 	%f100, %f99, 0f34000000, %f97;
	add.f32 	%f101, %f98, 0fBF800000;
	add.f32 	%f102, %f98, 0f3F800000;
	rcp.approx.ftz.f32 	%f103, %f102;
	add.f32 	%f104, %f101, %f101;
	mul.f32 	%f105, %f104, %f103;
	mul.f32 	%f106, %f105, %f105;
	sub.f32 	%f107, %f101, %f105;
	add.f32 	%f108, %f107, %f107;
	neg.f32 	%f109, %f105;
	fma.rn.f32 	%f110, %f109, %f101, %f108;
	mul.rn.f32 	%f111, %f103, %f110;
	fma.rn.f32 	%f112, %f106, 0f3A2C32E4, 0f3B52E7DB;
	fma.rn.f32 	%f113, %f112, %f106, 0f3C93BB73;
	fma.rn.f32 	%f114, %f113, %f106, 0f3DF6384F;
	mul.rn.f32 	%f115, %f114, %f106;
	fma.rn.f32 	%f116, %f105, 0f3FB8AA3B, %f100;
	sub.f32 	%f117, %f100, %f116;
	fma.rn.f32 	%f118, %f105, 0f3FB8AA3B, %f117;
	fma.rn.f32 	%f119, %f111, 0f3FB8AA3B, %f118;
	fma.rn.f32 	%f120, %f105, 0f32A55E34, %f119;
	mul.f32 	%f121, %f115, 0f40400000;
	fma.rn.f32 	%f122, %f121, %f111, %f120;
	fma.rn.f32 	%f123, %f115, %f105, %f122;
	add.rn.f32 	%f124, %f116, %f123;
	neg.f32 	%f125, %f116;
	add.rn.f32 	%f126, %f124, %f125;
	neg.f32 	%f127, %f126;
	add.rn.f32 	%f128, %f123, %f127;
	mul.rn.f32 	%f129, %f124, %f3;
	neg.f32 	%f130, %f129;
	fma.rn.f32 	%f131, %f124, %f3, %f130;
	fma.rn.f32 	%f132, %f128, %f3, %f131;
	cvt.rni.f32.f32 	%f133, %f129;
	sub.f32 	%f134, %f129, %f133;
	add.f32 	%f135, %f134, %f132;
	fma.rn.f32 	%f136, %f135, 0f391FCB8E, 0f3AAF85ED;
	fma.rn.f32 	%f137, %f136, %f135, 0f3C1D9856;
	fma.rn.f32 	%f138, %f137, %f135, 0f3D6357BB;
	fma.rn.f32 	%f139, %f138, %f135, 0f3E75FDEC;
	fma.rn.f32 	%f140, %f139, %f135, 0f3F317218;
	fma.rn.f32 	%f141, %f140, %f135, 0f3F800000;
	cvt.rzi.s32.f32 	%r26, %f133;
	setp.gt.f32 	%p24, %f133, 0f00000000;
	selp.b32 	%r27, 0, -2097152000, %p24;
	add.s32 	%r28, %r27, 2130706432;
	mov.b32 	%f142, %r28;
	mul.f32 	%f143, %f141, %f142;
	shl.b32 	%r29, %r26, 23;
	sub.s32 	%r30, %r29, %r27;
	mov.b32 	%f144, %r30;
	mul.f32 	%f145, %f143, %f144;
	abs.f32 	%f146, %f129;
	setp.gt.f32 	%p25, %f146, 0f43180000;
	setp.lt.f32 	%p26, %f129, 0f00000000;
	selp.f32 	%f147, 0f00000000, 0f7F800000, %p26;
	selp.f32 	%f13, %f147, %f145, %p25;
	setp.eq.f32 	%p27, %f23, 0f3F800000;
	or.pred  	%p28, %p22, %p27;
	mov.f32 	%f167, 0f3F800000;
	@%p28 bra 	$L__BB0_17;
	setp.num.f32 	%p29, %f12, %f12;
	abs.f32 	%f148, %f3;
	setp.num.f32 	%p30, %f148, %f148;
	and.pred  	%p31, %p29, %p30;
	@%p31 bra 	$L__BB0_12;
	add.rn.f32 	%f167, %f23, %f3;
	bra.uni 	$L__BB0_17;
$L__BB0_12:
	setp.neu.f32 	%p32, %f23, 0f00000000;
	setp.neu.f32 	%p33, %f12, 0f7F800000;
	and.pred  	%p34, %p32, %p33;
	@%p34 bra 	$L__BB0_14;
	setp.neu.f32 	%p40, %f4, 0f3F800000;
	add.f32 	%f151, %f23, %f23;
	mov.b32 	%r31, %f151;
	setp.lt.s32 	%p41, %r2, 0;
	xor.b32  	%r32, %r31, 2139095040;
	selp.b32 	%r33, %r32, %r31, %p41;
	and.b32  	%r34, %r33, 2147483647;
	selp.b32 	%r35, %r34, %r33, %p40;
	mov.b32 	%f167, %r35;
	bra.uni 	$L__BB0_17;
$L__BB0_14:
	setp.eq.f32 	%p35, %f23, 0fBF800000;
	setp.eq.f32 	%p36, %f148, 0f7F800000;
	and.pred  	%p37, %p35, %p36;
	@%p37 bra 	$L__BB0_17;
	setp.geu.f32 	%p38, %f23, 0f00000000;
	mov.f32 	%f167, %f13;
	@%p38 bra 	$L__BB0_17;
	setp.neu.f32 	%p39, %f4, 0f3F800000;
	neg.f32 	%f150, %f13;
	selp.f32 	%f167, %f13, %f150, %p39;
$L__BB0_17:
	setp.le.s32 	%p42, %r3, %r2;
	@%p42 bra 	$L__BB0_19;
	mul.f32 	%f152, %f168, %f3;
	cvt.rn.f32.s32 	%f153, %r3;
	div.rn.f32 	%f154, %f152, %f153;
	cvt.f64.f32 	%fd12, %f154;
	add.f64 	%fd13, %fd12, 0d3E45798EE2308C3A;
	cvt.rn.f32.f64 	%f168, %fd13;
$L__BB0_19:
	mov.f32 	%f155, 0f3F800000;
	sub.f32 	%f156, %f155, %f167;
	sqrt.rn.f32 	%f157, %f156;
	mul.f32 	%f158, %f168, %f157;
	sub.f32 	%f159, %f155, %f166;
	div.rn.f32 	%f160, %f158, %f159;
	mul.f32 	%f161, %f160, %f1;
	div.rn.f32 	%f162, %f161, %f2;
	cvta.to.global.u64 	%rd12, %rd2;
	add.s64 	%rd14, %rd12, %rd9;
	ld.global.f32 	%f163, [%rd14];
	sub.f32 	%f164, %f163, %f162;
	st.global.f32 	[%rd14], %f164;
	mov.b32 	%r36, 0;
	st.global.u32 	[%rd1], %r36;
$L__BB0_20:
	ret;

}


// ===== COMPILED SASS (sm_100) =====

	.target	sm_100

	.elftype	@"ET_EXEC"


//--------------------- .note.nv.tkinfo           --------------------------
	.section	.note.nv.tkinfo,"",@"SHT_NOTE"
	.sectionflags	@"SHF_NOTE_NV_TKINFO"
	.tkinfo
        /*0018*/ 	.word	0x00000002
        /*0030*/ 	.string	""
        /*0030*/ 	.string	"ptxas"
        /*0030*/ 	.string	"Cuda compilation tools, release 13.0, V13.0.88"
        /*0030*/ 	.string	"Build cuda_13.0.r13.0/compiler.36424714_0"
        /*0030*/ 	.string	"-arch sm_100 -m 64 "



//--------------------- .note.nv.cuinfo           --------------------------
	.section	.note.nv.cuinfo,"",@"SHT_NOTE"
	.sectionflags	@"SHF_NOTE_NV_CUINFO"
        /*0018*/ 	.short	0x0002
        /*001a*/ 	.short	0x0064
        /*001c*/ 	.short	0x0082
	.zero		2


//--------------------- .nv.info                  --------------------------
	.section	.nv.info,"",@"SHT_CUDA_INFO"
	.align	4


	//----- nvinfo : EIATTR_REGCOUNT
	.align		4
        /*0000*/ 	.byte	0x04, 0x2f
        /*0002*/ 	.short	(.L_1 - .L_0)
	.align		4
.L_0:
        /*0004*/ 	.word	index@(_Z13adam_w_kernelPfS_S_S_iiffffi)
        /*0008*/ 	.word	0x00000018


	//----- nvinfo : EIATTR_FRAME_SIZE
	.align		4
.L_1:
        /*000c*/ 	.byte	0x04, 0x11
        /*000e*/ 	.short	(.L_3 - .L_2)
	.align		4
.L_2:
        /*0010*/ 	.word	index@($__internal_1_$__cuda_sm3x_div_rn_noftz_f32_slowpath)
        /*0014*/ 	.word	0x00000000


	//----- nvinfo : EIATTR_FRAME_SIZE
	.align		4
.L_3:
        /*0018*/ 	.byte	0x04, 0x11
        /*001a*/ 	.short	(.L_5 - .L_4)
	.align		4
.L_4:
        /*001c*/ 	.word	index@($__internal_0_$__cuda_sm20_sqrt_rn_f32_slowpath)
        /*0020*/ 	.word	0x00000000


	//----- nvinfo : EIATTR_FRAME_SIZE
	.align		4
.L_5:
        /*0024*/ 	.byte	0x04, 0x11
        /*0026*/ 	.short	(.L_7 - .L_6)
	.align		4
.L_6:
        /*0028*/ 	.word	index@(_Z13adam_w_kernelPfS_S_S_iiffffi)
        /*002c*/ 	.word	0x00000000


	//----- nvinfo : EIATTR_MIN_STACK_SIZE
	.align		4
.L_7:
        /*0030*/ 	.byte	0x04, 0x12
        /*0032*/ 	.short	(.L_9 - .L_8)
	.align		4
.L_8:
        /*0034*/ 	.word	index@(_Z13adam_w_kernelPfS_S_S_iiffffi)
        /*0038*/ 	.word	0x00000000
.L_9:


//--------------------- .nv.compat                --------------------------
	.section	.nv.compat,"",@"SHT_CUDA_COMPAT_INFO"
	.align	4
        /*0000*/ 	.byte	0x02, 0x09, 0x00, 0x00, 0x02, 0x02, 0x01, 0x00, 0x02, 0x05, 0x05, 0x00, 0x03, 0x07, 0x01, 0x01
        /*0010*/ 	.byte	0x02, 0x03, 0x00, 0x00, 0x02, 0x06, 0x01, 0x00, 0x04, 0x0b, 0x08, 0x00, 0x01, 0x00, 0x00, 0x00
        /*0020*/ 	.byte	0x00, 0x00, 0x00, 0x00


//--------------------- .nv.info._Z13adam_w_kernelPfS_S_S_iiffffi --------------------------
	.section	.nv.info._Z13adam_w_kernelPfS_S_S_iiffffi,"",@"SHT_CUDA_INFO"
	.sectionflags	@""
	.align	4


	//----- nvinfo : EIATTR_CUDA_API_VERSION
	.align		4
        /*0000*/ 	.byte	0x04, 0x37
        /*0002*/ 	.short	(.L_11 - .L_10)
.L_10:
        /*0004*/ 	.word	0x00000082


	//----- nvinfo : EIATTR_KPARAM_INFO
	.align		4
.L_11:
        /*0008*/ 	.byte	0x04, 0x17
        /*000a*/ 	.short	(.L_13 - .L_12)
.L_12:
        /*000c*/ 	.word	0x00000000
        /*0010*/ 	.short	0x000a
        /*0012*/ 	.short	0x0038
        /*0014*/ 	.byte	0x00, 0xf0, 0x11, 0x00


	//----- nvinfo : EIATTR_KPARAM_INFO
	.align		4
.L_13:
        /*0018*/ 	.byte	0x04, 0x17
        /*001a*/ 	.short	(.L_15 - .L_14)
.L_14:
        /*001c*/ 	.word	0x00000000
        /*0020*/ 	.short	0x0009
        /*0022*/ 	.short	0x0034
        /*0024*/ 	.byte	0x00, 0xf0, 0x11, 0x00


	//----- nvinfo : EIATTR_KPARAM_INFO
	.align		4
.L_15:
        /*0028*/ 	.byte	0x04, 0x17
        /*002a*/ 	.short	(.L_17 - .L_16)
.L_16:
        /*002c*/ 	.word	0x00000000
        /*0030*/ 	.short	0x0008
        /*0032*/ 	.short	0x0030
        /*0034*/ 	.byte	0x00, 0xf0, 0x11, 0x00


	//----- nvinfo : EIATTR_KPARAM_INFO
	.align		4
.L_17:
        /*0038*/ 	.byte	0x04, 0x17
        /*003a*/ 	.short	(.L_19 - .L_18)
.L_18:
        /*003c*/ 	.word	0x00000000
        /*0040*/ 	.short	0x0007
        /*0042*/ 	.short	0x002c
        /*0044*/ 	.byte	0x00, 0xf0, 0x11, 0x00


	//----- nvinfo : EIATTR_KPARAM_INFO
	.align		4
.L_19:
        /*0048*/ 	.byte	0x04, 0x17
        /*004a*/ 	.short	(.L_21 - .L_20)
.L_20:
        /*004c*/ 	.word	0x00000000
        /*0050*/ 	.short	0x0006
        /*0052*/ 	.short	0x0028
        /*0054*/ 	.byte	0x00, 0xf0, 0x11, 0x00


	//----- nvinfo : EIATTR_KPARAM_INFO
	.align		4
.L_21:
        /*0058*/ 	.byte	0x04, 0x17
        /*005a*/ 	.short	(.L_23 - .L_22)
.L_22:
        /*005c*/ 	.word	0x00000000
        /*0060*/ 	.short	0x0005
        /*0062*/ 	.short	0x0024
        /*0064*/ 	.byte	0x00, 0xf0, 0x11, 0x00


	//----- nvinfo : EIATTR_KPARAM_INFO
	.align		4
.L_23:
        /*0068*/ 	.byte	0x04, 0x17
        /*006a*/ 	.short	(.L_25 - .L_24)
.L_24:
        /*006c*/ 	.word	0x00000000
        /*0070*/ 	.short	0x0004
        /*0072*/ 	.short	0x0020
        /*0074*/ 	.byte	0x00, 0xf0, 0x11, 0x00


	//----- nvinfo : EIATTR_KPARAM_INFO
	.align		4
.L_25:
        /*0078*/ 	.byte	0x04, 0x17
        /*007a*/ 	.short	(.L_27 - .L_26)
.L_26:
        /*007c*/ 	.word	0x00000000
        /*0080*/ 	.short	0x0003
        /*0082*/ 	.short	0x0018
        /*0084*/ 	.byte	0x00, 0xf5, 0x21, 0x00


	//----- nvinfo : EIATTR_KPARAM_INFO
	.align		4
.L_27:
        /*0088*/ 	.byte	0x04, 0x17
        /*008a*/ 	.short	(.L_29 - .L_28)
.L_28:
        /*008c*/ 	.word	0x00000000
        /*0090*/ 	.short	0x0002
        /*0092*/ 	.short	0x0010
        /*0094*/ 	.byte	0x00, 0xf5, 0x21, 0x00


	//----- nvinfo : EIATTR_KPARAM_INFO
	.align		4
.L_29:
        /*0098*/ 	.byte	0x04, 0x17
        /*009a*/ 	.short	(.L_31 - .L_30)
.L_30:
        /*009c*/ 	.word	0x00000000
        /*00a0*/ 	.short	0x0001
        /*00a2*/ 	.short	0x0008
        /*00a4*/ 	.byte	0x00, 0xf5, 0x21, 0x00


	//----- nvinfo : EIATTR_KPARAM_INFO
	.align		4
.L_31:
        /*00a8*/ 	.byte	0x04, 0x17
        /*00aa*/ 	.short	(.L_33 - .L_32)
.L_32:
        /*00ac*/ 	.word	0x00000000
        /*00b0*/ 	.short	0x0000
        /*00b2*/ 	.short	0x0000
        /*00b4*/ 	.byte	0x00, 0xf5, 0x21, 0x00


	//----- nvinfo : EIATTR_SPARSE_MMA_MASK
	.align		4
.L_33:
        /*00b8*/ 	.byte	0x03, 0x50
        /*00ba*/ 	.short	0x0000


	//----- nvinfo : EIATTR_MAXREG_COUNT
	.align		4
        /*00bc*/ 	.byte	0x03, 0x1b
        /*00be*/ 	.short	0x00ff


	//----- nvinfo : EIATTR_MERCURY_ISA_VERSION
	.align		4
        /*00c0*/ 	.byte	0x03, 0x5f
        /*00c2*/ 	.short	0x0101


	//----- nvinfo : EIATTR_VRC_CTA_INIT_COUNT
	.align		4
        /*00c4*/ 	.byte	0x02, 0x4a
	.zero		1
	.zero		1


	//----- nvinfo : EIATTR_EXIT_INSTR_OFFSETS
	.align		4
        /*00c8*/ 	.byte	0x04, 0x1c
        /*00ca*/ 	.short	(.L_35 - .L_34)


	//   ....[0]....
.L_34:
        /*00cc*/ 	.word	0x00000070


	//   ....[1]....
        /*00d0*/ 	.word	0x000012c0


	//----- nvinfo : EIATTR_CRS_STACK_SIZE
	.align		4
.L_35:
        /*00d4*/ 	.byte	0x04, 0x1e
        /*00d6*/ 	.short	(.L_37 - .L_36)
.L_36:
        /*00d8*/ 	.word	0x00000000


	//----- nvinfo : EIATTR_CBANK_PARAM_SIZE
	.align		4
.L_37:
        /*00dc*/ 	.byte	0x03, 0x19
        /*00de*/ 	.short	0x003c


	//----- nvinfo : EIATTR_PARAM_CBANK
	.align		4
        /*00e0*/ 	.byte	0x04, 0x0a
        /*00e2*/ 	.short	(.L_39 - .L_38)
	.align		4
.L_38:
        /*00e4*/ 	.word	index@(.nv.constant0._Z13adam_w_kernelPfS_S_S_iiffffi)
        /*00e8*/ 	.short	0x0380
        /*00ea*/ 	.short	0x003c


	//----- nvinfo : EIATTR_SW_WAR
	.align		4
.L_39:
        /*00ec*/ 	.byte	0x04, 0x36
        /*00ee*/ 	.short	(.L_41 - .L_40)
.L_40:
        /*00f0*/ 	.word	0x00000008
.L_41:


//--------------------- .nv.callgraph             --------------------------
	.section	.nv.callgraph,"",@"SHT_CUDA_CALLGRAPH"
	.align	4
	.sectionentsize	8
	.align		4
        /*0000*/ 	.word	0x00000000
	.align		4
        /*0004*/ 	.word	0xffffffff
	.align		4
        /*0008*/ 	.word	0x00000000
	.align		4
        /*000c*/ 	.word	0xfffffffe
	.align		4
        /*0010*/ 	.word	0x00000000
	.align		4
        /*0014*/ 	.word	0xfffffffd
	.align		4
        /*0018*/ 	.word	0x00000000
	.align		4
        /*001c*/ 	.word	0xfffffffc


//--------------------- .text._Z13adam_w_kernelPfS_S_S_iiffffi --------------------------
	.section	.text._Z13adam_w_kernelPfS_S_S_iiffffi,"ax",@progbits
	.align	128
        .global         _Z13adam_w_kernelPfS_S_S_iiffffi
        .type           _Z13adam_w_kernelPfS_S_S_iiffffi,@function
        .size           _Z13adam_w_kernelPfS_S_S_iiffffi,(.L_x_30 - _Z13adam_w_kernelPfS_S_S_iiffffi)
        .other          _Z13adam_w_kernelPfS_S_S_iiffffi,@"STO_CUDA_ENTRY STV_DEFAULT"
_Z13adam_w_kernelPfS_S_S_iiffffi:
.text._Z13adam_w_kernelPfS_S_S_iiffffi:
[----:B------:R-:W-:Y:S01]  /*0000*/  LDC R1, c[0x0][0x37c] ;  /* 0x0000df00ff017b82 */ /* 0x000fe20000000800 */
[----:B------:R-:W0:Y:S07]  /*0010*/  S2R R3, SR_TID.X ;  /* 0x0000000000037919 */ /* 0x000e2e0000002100 */
[----:B------:R-:W0:Y:S01]  /*0020*/  S2UR UR4, SR_CTAID.X ;  /* 0x00000000000479c3 */ /* 0x000e220000002500 */
[----:B------:R-:W1:Y:S07]  /*0030*/  LDCU UR5, c[0x0][0x3a0] ;  /* 0x00007400ff0577ac */ /* 0x000e6e0008000800 */
[----:B------:R-:W0:Y:S02]  /*0040*/  LDC R2, c[0x0][0x360] ;  /* 0x0000d800ff027b82 */ /* 0x000e240000000800 */
[----:B0-----:R-:W-:-:S05]  /*0050*/  IMAD R2, R2, UR4, R3 ;  /* 0x0000000402027c24 */ /* 0x001fca000f8e0203 */
[----:B-1----:R-:W-:-:S13]  /*0060*/  ISETP.GE.AND P0, PT, R2, UR5, PT ;  /* 0x0000000502007c0c */ /* 0x002fda000bf06270 */
[----:B------:R-:W-:Y:S05]  /*0070*/  @P0 EXIT ;  /* 0x000000000000094d */ /* 0x000fea0003800000 */
[----:B------:R-:W0:Y:S01]  /*0080*/  LDC.64 R4, c[0x0][0x388] ;  /* 0x0000e200ff047b82 */ /* 0x000e220000000a00 */
[----:B------:R-:W1:Y:S01]  /*0090*/  LDCU.64 UR4, c[0x0][0x358] ;  /* 0x00006b00ff0477ac */ /* 0x000e620008000a00 */
[----:B------:R-:W2:Y:S06]  /*00a0*/  LDCU UR6, c[0x0][0x3b0] ;  /* 0x00007600ff0677ac */ /* 0x000eac0008000800 */
[----:B------:R-:W3:Y:S08]  /*00b0*/  LDC.64 R8, c[0x0][0x398] ;  /* 0x0000e600ff087b82 */ /* 0x000ef00000000a00 */
[----:B------:R-:W4:Y:S01]  /*00c0*/  LDC.64 R14, c[0x0][0x390] ;  /* 0x0000e400ff0e7b82 */ /* 0x000f220000000a00 */
[----:B0-----:R-:W-:-:S05]  /*00d0*/  IMAD.WIDE R4, R2, 0x4, R4 ;  /* 0x0000000402047825 */ /* 0x001fca00078e0204 */
[----:B-1----:R-:W5:Y:S01]  /*00e0*/  LDG.E R6, desc[UR4][R4.64] ;  /* 0x0000000404067981 */ /* 0x002f62000c1e1900 */
[----:B---3--:R-:W-:-:S05]  /*00f0*/  IMAD.WIDE R8, R2, 0x4, R8 ;  /* 0x0000000402087825 */ /* 0x008fca00078e0208 */
[----:B------:R-:W3:Y:S01]  /*0100*/  LDG.E R0, desc[UR4][R8.64] ;  /* 0x0000000408007981 */ /* 0x000ee2000c1e1900 */
[----:B--2---:R-:W0:Y:S02]  /*0110*/  F2F.F64.F32 R10, UR6 ;  /* 0x00000006000a7d10 */ /* 0x004e240008201800 */
[----:B0-----:R-:W-:-:S06]  /*0120*/  DADD R12, -R10, 1 ;  /* 0x3ff000000a0c7429 */ /* 0x001fcc0000000100 */
[----:B-----5:R-:W0:Y:S01]  /*0130*/  F2F.F64.F32 R6, R6 ;  /* 0x0000000600067310 */ /* 0x020e220000201800 */
[----:B---3--:R-:W-:Y:S01]  /*0140*/  FMUL R0, R0, UR6 ;  /* 0x0000000600007c20 */ /* 0x008fe20008400000 */
[----:B------:R-:W1:Y:S06]  /*0150*/  LDCU UR6, c[0x0][0x3ac] ;  /* 0x00007580ff0677ac */ /* 0x000e6c0008000800 */
[----:B------:R-:W2:Y:S01]  /*0160*/  F2F.F64.F32 R10, R0 ;  /* 0x00000000000a7310 */ /* 0x000ea20000201800 */
[----:B0-----:R-:W-:-:S08]  /*0170*/  DMUL R12, R12, R6 ;  /* 0x000000060c0c7228 */ /* 0x001fd00000000000 */
[----:B--2---:R-:W-:-:S10]  /*0180*/  DFMA R10, R6, R12, R10 ;  /* 0x0000000c060a722b */ /* 0x004fd4000000000a */
[----:B------:R-:W0:Y:S01]  /*0190*/  F2F.F32.F64 R11, R10 ;  /* 0x0000000a000b7310 */ /* 0x000e220000301000 */
[----:B----4-:R-:W-:Y:S01]  /*01a0*/  IMAD.WIDE R12, R2, 0x4, R14 ;  /* 0x00000004020c7825 */ /* 0x010fe200078e020e */
[----:B0-----:R0:W-:Y:S04]  /*01b0*/  STG.E desc[UR4][R8.64], R11 ;  /* 0x0000000b08007986 */ /* 0x0011e8000c101904 */
[----:B------:R-:W2:Y:S02]  /*01c0*/  LDG.E R3, desc[UR4][R12.64] ;  /* 0x000000040c037981 */ /* 0x000ea4000c1e1900 */
[----:B-1----:R-:W1:Y:S02]  /*01d0*/  F2F.F64.F32 R16, UR6 ;  /* 0x0000000600107d10 */ /* 0x002e640008201800 */
[----:B-1----:R-:W-:-:S06]  /*01e0*/  DADD R16, -R16, 1 ;  /* 0x3ff0000010107429 */ /* 0x002fcc0000000100 */
[----:B------:R0:W1:Y:S01]  /*01f0*/  MUFU.RSQ R0, R11 ;  /* 0x0000000b00007308 */ /* 0x0000620000001400 */
[----:B------:R-:W-:Y:S01]  /*0200*/  BSSY.RECONVERGENT B0, `(.L_x_0) ;  /* 0x0000015000007945 */ /* 0x000fe20003800200 */
[----:B--2---:R-:W-:-:S06]  /*0210*/  FMUL R18, R3, UR6 ;  /* 0x0000000603127c20 */ /* 0x004fcc0008400000 */
[----:B------:R-:W2:Y:S02]  /*0220*/  F2F.F64.F32 R14, R18 ;  /* 0x00000012000e7310 */ /* 0x000ea40000201800 */
[----:B--2---:R-:W-:-:S06]  /*0230*/  DFMA R14, R6, R16, R14 ;  /* 0x00000010060e722b */ /* 0x004fcc000000000e */
[----:B------:R-:W2:Y:S01]  /*0240*/  F2F.F32.F64 R6, R14 ;  /* 0x0000000e00067310 */ /* 0x000ea20000301000 */
[----:B------:R-:W3:Y:S01]  /*0250*/  LDCU UR6, c[0x0][0x3a8] ;  /* 0x00007500ff0677ac */ /* 0x000ee20008000800 */
[----:B------:R-:W-:-:S04]  /*0260*/  IADD3 R3, PT, PT, R11, -0xd000000, RZ ;  /* 0xf30000000b037810 */ /* 0x000fc80007ffe0ff */
[----:B------:R-:W-:Y:S01]  /*0270*/  ISETP.GT.U32.AND P0, PT, R3, 0x727fffff, PT ;  /* 0x727fffff0300780c */ /* 0x000fe20003f04070 */
[----:B--2---:R0:W-:Y:S01]  /*0280*/  STG.E desc[UR4][R12.64], R6 ;  /* 0x000000060c007986 */ /* 0x0041e2000c101904 */
[----:B------:R-:W-:Y:S01]  /*0290*/  HFMA2 R7, -RZ, RZ, 1.875, 0 ;  /* 0x3f800000ff077431 */ /* 0x000fe200000001ff */
[----:B---3--:R-:W-:-:S10]  /*02a0*/  MOV R3, UR6 ;  /* 0x0000000600037c02 */ /* 0x008fd40008000f00 */
[----:B-1----:R-:W-:Y:S05]  /*02b0*/  @!P0 BRA `(.L_x_1) ;  /* 0x0000000000148947 */ /* 0x002fea0003800000 */
[----:B------:R-:W-:Y:S02]  /*02c0*/  MOV R0, R11 ;  /* 0x0000000b00007202 */ /* 0x000fe40000000f00 */
[----:B------:R-:W-:-:S07]  /*02d0*/  MOV R14, 0x2f0 ;  /* 0x000002f0000e7802 */ /* 0x000fce0000000f00 */
[----:B0-----:R-:W-:Y:S05]  /*02e0*/  CALL.REL.NOINC `($__internal_0_$__cuda_sm20_sqrt_rn_f32_slowpath) ;  /* 0x0000000c00f87944 */ /* 0x001fea0003c00000 */
[----:B------:R-:W-:Y:S01]  /*02f0*/  MOV R9, R8 ;  /* 0x0000000800097202 */ /* 0x000fe20000000f00 */
[----:B------:R-:W-:Y:S06]  /*0300*/  BRA `(.L_x_2) ;  /* 0x0000000000107947 */ /* 0x000fec0003800000 */
.L_x_1:
[----:B0-----:R-:W-:Y:S01]  /*0310*/  FMUL.FTZ R8, R11, R0 ;  /* 0x000000000b087220 */ /* 0x001fe20000410000 */
[----:B------:R-:W-:-:S03]  /*0320*/  FMUL.FTZ R0, R0, 0.5 ;  /* 0x3f00000000007820 */ /* 0x000fc60000410000 */
[----:B------:R-:W-:-:S04]  /*0330*/  FFMA R9, -R8, R8, R11 ;  /* 0x0000000808097223 */ /* 0x000fc8000000010b */
[----:B------:R-:W-:-:S07]  /*0340*/  FFMA R9, R9, R0, R8 ;  /* 0x0000000009097223 */ /* 0x000fce0000000008 */
.L_x_2:
[----:B------:R-:W-:Y:S05]  /*0350*/  BSYNC.RECONVERGENT B0 ;  /* 0x0000000000007941 */ /* 0x000fea0003800200 */
.L_x_0:
[----:B------:R-:W0:Y:S01]  /*0360*/  LDC R0, c[0x0][0x3ac] ;  /* 0x0000eb00ff007b82 */ /* 0x000e220000000800 */
[----:B------:R-:W1:Y:S02]  /*0370*/  LDCU UR6, c[0x0][0x3b4] ;  /* 0x00007680ff0677ac */ /* 0x000e640008000800 */
[----:B-1----:R-:W-:Y:S01]  /*0380*/  FADD R9, R9, UR6 ;  /* 0x0000000609097e21 */ /* 0x002fe20008000000 */
[C---:B0-----:R-:W-:Y:S01]  /*0390*/  FMUL R11, |R0|.reuse, 16777216 ;  /* 0x4b800000000b7820 */ /* 0x041fe20000400200 */
[----:B------:R-:W-:-:S04]  /*03a0*/  FSETP.GEU.AND P0, PT, |R0|, 1.175494350822287508e-38, PT ;  /* 0x008000000000780b */ /* 0x000fc80003f0e200 */
[----:B------:R-:W-:-:S05]  /*03b0*/  FSEL R11, R11, |R0|, !P0 ;  /* 0x400000000b0b7208 */ /* 0x000fca0004000000 */
[----:B------:R-:W-:-:S05]  /*03c0*/  VIADD R8, R11, 0xc0cafb0d ;  /* 0xc0cafb0d0b087836 */ /* 0x000fca0000000000 */
[----:B------:R-:W-:-:S04]  /*03d0*/  LOP3.LUT R8, R8, 0xff800000, RZ, 0xc0, !PT ;  /* 0xff80000008087812 */ /* 0x000fc800078ec0ff */
[-C--:B------:R-:W-:Y:S02]  /*03e0*/  IADD3 R11, PT, PT, R11, -R8.reuse, RZ ;  /* 0x800000080b0b7210 */ /* 0x080fe40007ffe0ff */
[----:B------:R-:W-:Y:S01]  /*03f0*/  I2FP.F32.S32 R12, R8 ;  /* 0x00000008000c7245 */ /* 0x000fe20000201400 */
[----:B------:R-:W-:Y:S02]  /*0400*/  HFMA2 R8, -RZ, RZ, 0.771484375, 0.21533203125 ;  /* 0x3a2c32e4ff087431 */ /* 0x000fe400000001ff */
[C---:B------:R-:W-:Y:S01]  /*0410*/  FADD R14, R11.reuse, 1 ;  /* 0x3f8000000b0e7421 */ /* 0x040fe20000000000 */
[----:B------:R-:W-:Y:S01]  /*0420*/  FADD R15, R11, -1 ;  /* 0xbf8000000b0f7421 */ /* 0x000fe20000000000 */
[----:B------:R-:W-:-:S03]  /*0430*/  FSEL R11, RZ, -24, P0 ;  /* 0xc1c00000ff0b7808 */ /* 0x000fc60000000000 */
[----:B------:R-:W-:Y:S01]  /*0440*/  FADD R13, R15, R15 ;  /* 0x0000000f0f0d7221 */ /* 0x000fe20000000000 */
[----:B------:R-:W0:Y:S03]  /*0450*/  MUFU.RCP R14, R14 ;  /* 0x0000000e000e7308 */ /* 0x000e260000001000 */
[----:B0-----:R-:W-:Y:S01]  /*0460*/  FMUL R10, R14, R13 ;  /* 0x0000000d0e0a7220 */ /* 0x001fe20000400000 */
[----:B------:R-:W-:-:S03]  /*0470*/  FFMA R13, R12, 1.1920928955078125e-07, R11 ;  /* 0x340000000c0d7823 */ /* 0x000fc6000000000b */
[----:B------:R-:W-:Y:S01]  /*0480*/  FADD R16, R15, -R10 ;  /* 0x8000000a0f107221 */ /* 0x000fe20000000000 */
[C---:B------:R-:W-:Y:S01]  /*0490*/  FMUL R17, R10.reuse, R10 ;  /* 0x0000000a0a117220 */ /* 0x040fe20000400000 */
[----:B------:R-:W-:Y:S02]  /*04a0*/  FFMA R11, R10, 1.4426950216293334961, R13 ;  /* 0x3fb8aa3b0a0b7823 */ /* 0x000fe4000000000d */
[----:B------:R-:W-:Y:S01]  /*04b0*/  FADD R16, R16, R16 ;  /* 0x0000001010107221 */ /* 0x000fe20000000000 */
[----:B------:R-:W-:Y:S01]  /*04c0*/  FFMA R12, R17, R8, 0.0032181653659790754318 ;  /* 0x3b52e7db110c7423 */ /* 0x000fe20000000008 */
[----:B------:R-:W-:Y:S02]  /*04d0*/  FADD R13, R13, -R11 ;  /* 0x8000000b0d0d7221 */ /* 0x000fe40000000000 */
[----:B------:R-:W-:Y:S01]  /*04e0*/  FFMA R15, R15, -R10, R16 ;  /* 0x8000000a0f0f7223 */ /* 0x000fe20000000010 */
[C---:B------:R-:W-:Y:S01]  /*04f0*/  FFMA R12, R17.reuse, R12, 0.018033718690276145935 ;  /* 0x3c93bb73110c7423 */ /* 0x040fe2000000000c */
[----:B------:R-:W0:Y:S02]  /*0500*/  LDC R16, c[0x0][0x3a4] ;  /* 0x0000e900ff107b82 */ /* 0x000e240000000800 */
[----:B------:R-:W-:Y:S01]  /*0510*/  FMUL R15, R14, R15 ;  /* 0x0000000f0e0f7220 */ /* 0x000fe20000400000 */
[----:B------:R-:W-:Y:S01]  /*0520*/  FFMA R14, R10, 1.4426950216293334961, R13 ;  /* 0x3fb8aa3b0a0e7823 */ /* 0x000fe2000000000d */
[----:B------:R-:W-:-:S03]  /*0530*/  FFMA R12, R17, R12, 0.12022458761930465698 ;  /* 0x3df6384f110c7423 */ /* 0x000fc6000000000c */
[----:B------:R-:W-:Y:S01]  /*0540*/  FFMA R13, R15, 1.4426950216293334961, R14 ;  /* 0x3fb8aa3b0f0d7823 */ /* 0x000fe2000000000e */
[----:B------:R-:W-:-:S03]  /*0550*/  FMUL R17, R17, R12 ;  /* 0x0000000c11117220 */ /* 0x000fc60000400000 */
[----:B------:R-:W-:Y:S01]  /*0560*/  FFMA R12, R10, 1.9251366722983220825e-08, R13 ;  /* 0x32a55e340a0c7823 */ /* 0x000fe2000000000d */
[----:B------:R-:W-:-:S04]  /*0570*/  FMUL R13, R17, 3 ;  /* 0x40400000110d7820 */ /* 0x000fc80000400000 */
[----:B------:R-:W-:-:S04]  /*0580*/  FFMA R12, R15, R13, R12 ;  /* 0x0000000d0f0c7223 */ /* 0x000fc8000000000c */
[----:B------:R-:W-:Y:S01]  /*0590*/  FFMA R10, R10, R17, R12 ;  /* 0x000000110a0a7223 */ /* 0x000fe2000000000c */
[----:B0-----:R-:W-:-:S03]  /*05a0*/  I2FP.F32.S32 R13, R16 ;  /* 0x00000010000d7245 */ /* 0x001fc60000201400 */
[----:B------:R-:W-:-:S04]  /*05b0*/  FADD R14, R11, R10 ;  /* 0x0000000a0b0e7221 */ /* 0x000fc80000000000 */
[----:B------:R-:W-:Y:S01]  /*05c0*/  FMUL R12, R13, R14 ;  /* 0x0000000e0d0c7220 */ /* 0x000fe20000400000 */
[----:B------:R-:W-:-:S03]  /*05d0*/  FADD R11, -R11, R14 ;  /* 0x0000000e0b0b7221 */ /* 0x000fc60000000100 */
[----:B------:R-:W0:Y:S01]  /*05e0*/  FRND R15, R12 ;  /* 0x0000000c000f7307 */ /* 0x000e220000201000 */
[----:B------:R-:W-:Y:S01]  /*05f0*/  FADD R10, R10, -R11 ;  /* 0x8000000b0a0a7221 */ /* 0x000fe20000000000 */
[C---:B------:R-:W-:Y:S01]  /*0600*/  FFMA R11, R13.reuse, R14, -R12 ;  /* 0x0000000e0d0b7223 */ /* 0x040fe2000000080c */
[C---:B------:R-:W-:Y:S02]  /*0610*/  FSETP.GT.AND P1, PT, |R12|.reuse, 152, PT ;  /* 0x431800000c00780b */ /* 0x040fe40003f24200 */
[C---:B------:R-:W-:Y:S01]  /*0620*/  FSETP.GEU.AND P2, PT, R12.reuse, RZ, PT ;  /* 0x000000ff0c00720b */ /* 0x040fe20003f4e000 */
[----:B------:R-:W-:Y:S01]  /*0630*/  FFMA R11, R13, R10, R11 ;  /* 0x0000000a0d0b7223 */ /* 0x000fe2000000000b */
[----:B------:R-:W-:Y:S01]  /*0640*/  MOV R10, 0x391fcb8e ;  /* 0x391fcb8e000a7802 */ /* 0x000fe20000000f00 */
[----:B------:R-:W1:Y:S01]  /*0650*/  F2I.NTZ R18, R12 ;  /* 0x0000000c00127305 */ /* 0x000e620000203100 */
[----:B0-----:R-:W-:Y:S01]  /*0660*/  FADD R14, R12, -R15 ;  /* 0x8000000f0c0e7221 */ /* 0x001fe20000000000 */
[----:B------:R-:W-:-:S03]  /*0670*/  FSETP.GT.AND P0, PT, R15, RZ, PT ;  /* 0x000000ff0f00720b */ /* 0x000fc60003f04000 */
[----:B------:R-:W-:Y:S01]  /*0680*/  FADD R17, R11, R14 ;  /* 0x0000000e0b117221 */ /* 0x000fe20000000000 */
[----:B------:R-:W-:Y:S01]  /*0690*/  FMUL R11, R13, 0.5 ;  /* 0x3f0000000d0b7820 */ /* 0x000fe20000400000 */
[----:B------:R-:W-:Y:S02]  /*06a0*/  SEL R15, RZ, 0x83000000, P0 ;  /* 0x83000000ff0f7807 */ /* 0x000fe40000000000 */
[C---:B------:R-:W-:Y:S01]  /*06b0*/  FFMA R14, R17.reuse, R10, 0.0013391353422775864601 ;  /* 0x3aaf85ed110e7423 */ /* 0x040fe2000000000a */
[----:B------:R-:W-:Y:S02]  /*06c0*/  FSETP.NEU.AND P0, PT, R0, 1, PT ;  /* 0x3f8000000000780b */ /* 0x000fe40003f0d000 */
[----:B------:R-:W0:Y:S01]  /*06d0*/  FRND.TRUNC R11, R11 ;  /* 0x0000000b000b7307 */ /* 0x000e22000020d000 */
[----:B------:R-:W-:Y:S01]  /*06e0*/  FFMA R14, R17, R14, 0.0096188392490148544312 ;  /* 0x3c1d9856110e7423 */ /* 0x000fe2000000000e */
[----:B------:R-:W-:Y:S02]  /*06f0*/  ISETP.EQ.OR P0, PT, R16, RZ, !P0 ;  /* 0x000000ff1000720c */ /* 0x000fe40004702670 */
[----:B------:R-:W-:Y:S01]  /*0700*/  IADD3 R19, PT, PT, R15, 0x7f000000, RZ ;  /* 0x7f0000000f137810 */ /* 0x000fe20007ffe0ff */
[----:B------:R-:W-:Y:S01]  /*0710*/  FFMA R14, R17, R14, 0.055503588169813156128 ;  /* 0x3d6357bb110e7423 */ /* 0x000fe2000000000e */
[----:B-1----:R-:W-:-:S03]  /*0720*/  LEA R15, R18, -R15, 0x17 ;  /* 0x8000000f120f7211 */ /* 0x002fc600078eb8ff */
[----:B------:R-:W-:-:S04]  /*0730*/  FFMA R14, R17, R14, 0.24022644758224487305 ;  /* 0x3e75fdec110e7423 */ /* 0x000fc8000000000e */
[----:B------:R-:W-:Y:S01]  /*0740*/  FFMA R14, R17, R14, 0.69314718246459960938 ;  /* 0x3f317218110e7423 */ /* 0x000fe2000000000e */
[----:B0-----:R-:W-:-:S03]  /*0750*/  FADD R12, R11, R11 ;  /* 0x0000000b0b0c7221 */ /* 0x001fc60000000000 */
[----:B------:R-:W-:Y:S01]  /*0760*/  FFMA R14, R17, R14, 1 ;  /* 0x3f800000110e7423 */ /* 0x000fe2000000000e */
[----:B------:R-:W-:-:S03]  /*0770*/  FADD R11, R13, -R12 ;  /* 0x8000000c0d0b7221 */ /* 0x000fc60000000000 */
[----:B------:R-:W-:-:S04]  /*0780*/  FMUL R14, R14, R19 ;  /* 0x000000130e0e7220 */ /* 0x000fc80000400000 */
[----:B------:R-:W-:Y:S01]  /*0790*/  FMUL R14, R14, R15 ;  /* 0x0000000f0e0e7220 */ /* 0x000fe20000400000 */
[----:B------:R-:W-:Y:S01]  /*07a0*/  @P1 FSEL R14, RZ, +INF , !P2 ;  /* 0x7f800000ff0e1808 */ /* 0x000fe20005000000 */
[----:B------:R-:W-:Y:S06]  /*07b0*/  @P0 BRA `(.L_x_3) ;  /* 0x0000000000500947 */ /* 0x000fec0003800000 */
[----:B------:R-:W-:-:S04]  /*07c0*/  FSETP.NAN.AND P0, PT, |R13|, |R13|, PT ;  /* 0x4000000d0d00720b */ /* 0x000fc80003f08200 */
[----:B------:R-:W-:-:S13]  /*07d0*/  FSETP.NUM.AND P0, PT, |R0|, |R0|, !P0 ;  /* 0x400000000000720b */ /* 0x000fda0004707200 */
[----:B------:R-:W-:Y:S01]  /*07e0*/  @!P0 FADD R7, R13, R0 ;  /* 0x000000000d078221 */ /* 0x000fe20000000000 */
[----:B------:R-:W-:Y:S06]  /*07f0*/  @!P0 BRA `(.L_x_3) ;  /* 0x0000000000408947 */ /* 0x000fec0003800000 */
[C---:B------:R-:W-:Y:S02]  /*0800*/  FSETP.NEU.AND P0, PT, |R0|.reuse, +INF , PT ;  /* 0x7f8000000000780b */ /* 0x040fe40003f0d200 */
[----:B------:R-:W-:-:S13]  /*0810*/  FSETP.NEU.AND P1, PT, R0, RZ, PT ;  /* 0x000000ff0000720b */ /* 0x000fda0003f2d000 */
[----:B------:R-:W-:Y:S05]  /*0820*/  @P0 BRA P1, `(.L_x_4) ;  /* 0x0000000000180947 */ /* 0x000fea0000800000 */
[----:B------:R-:W-:Y:S01]  /*0830*/  ISETP.GE.AND P1, PT, R16, RZ, PT ;  /* 0x000000ff1000720c */ /* 0x000fe20003f26270 */
[----:B------:R-:W-:Y:S01]  /*0840*/  FADD R7, R0, R0 ;  /* 0x0000000000077221 */ /* 0x000fe20000000000 */
[----:B------:R-:W-:-:S11]  /*0850*/  FSETP.NEU.AND P0, PT, |R11|, 1, PT ;  /* 0x3f8000000b00780b */ /* 0x000fd60003f0d200 */
[----:B------:R-:W-:-:S04]  /*0860*/  @!P1 LOP3.LUT R7, R7, 0x7f800000, RZ, 0x3c, !PT ;  /* 0x7f80000007079812 */ /* 0x000fc800078e3cff */
[----:B------:R-:W-:Y:S01]  /*0870*/  @P0 LOP3.LUT R7, R7, 0x7fffffff, RZ, 0xc0, !PT ;  /* 0x7fffffff07070812 */ /* 0x000fe200078ec0ff */
[----:B------:R-:W-:Y:S06]  /*0880*/  BRA `(.L_x_3) ;  /* 0x00000000001c7947 */ /* 0x000fec0003800000 */
.L_x_4:
[----:B------:R-:W-:Y:S02]  /*0890*/  FSETP.NEU.AND P0, PT, |R13|, +INF , PT ;  /* 0x7f8000000d00780b */ /* 0x000fe40003f0d200 */
[----:B------:R-:W-:-:S13]  /*08a0*/  FSETP.EQ.AND P1, PT, R0, -1, PT ;  /* 0xbf8000000000780b */ /* 0x000fda0003f22000 */
[----:B------:R-:W-:Y:S05]  /*08b0*/  @!P0 BRA P1, `(.L_x_3) ;  /* 0x0000000000108947 */ /* 0x000fea0000800000 */
[----:B------:R-:W-:Y:S01]  /*08c0*/  FSETP.GEU.AND P0, PT, R0, RZ, PT ;  /* 0x000000ff0000720b */ /* 0x000fe20003f0e000 */
[----:B------:R-:W-:-:S12]  /*08d0*/  IMAD.MOV.U32 R7, RZ, RZ, R14 ;  /* 0x000000ffff077224 */ /* 0x000fd800078e000e */
[----:B------:R-:W-:-:S04]  /*08e0*/  @!P0 FSETP.NEU.AND P1, PT, |R11|, 1, PT ;  /* 0x3f8000000b00880b */ /* 0x000fc80003f2d200 */
[----:B------:R-:W-:-:S09]  /*08f0*/  @!P0 FSEL R7, R14, -R14, P1 ;  /* 0x8000000e0e078208 */ /* 0x000fd20000800000 */
.L_x_3:
[----:B------:R-:W0:Y:S02]  /*0900*/  LDC R0, c[0x0][0x3b0] ;  /* 0x0000ec00ff007b82 */ /* 0x000e240000000800 */
[C---:B0-----:R-:W-:Y:S01]  /*0910*/  FMUL R15, |R0|.reuse, 16777216 ;  /* 0x4b800000000f7820 */ /* 0x041fe20000400200 */
[----:B------:R-:W-:-:S04]  /*0920*/  FSETP.GEU.AND P0, PT, |R0|, 1.175494350822287508e-38, PT ;  /* 0x008000000000780b */ /* 0x000fc80003f0e200 */
[----:B------:R-:W-:-:S04]  /*0930*/  FSEL R15, R15, |R0|, !P0 ;  /* 0x400000000f0f7208 */ /* 0x000fc80004000000 */
[----:B------:R-:W-:-:S04]  /*0940*/  IADD3 R12, PT, PT, R15, -0x3f3504f3, RZ ;  /* 0xc0cafb0d0f0c7810 */ /* 0x000fc80007ffe0ff */
[----:B------:R-:W-:-:S04]  /*0950*/  LOP3.LUT R12, R12, 0xff800000, RZ, 0xc0, !PT ;  /* 0xff8000000c0c7812 */ /* 0x000fc800078ec0ff */
[-C--:B------:R-:W-:Y:S02]  /*0960*/  IADD3 R15, PT, PT, R15, -R12.reuse, RZ ;  /* 0x8000000c0f0f7210 */ /* 0x080fe40007ffe0ff */
[----:B------:R-:W-:-:S03]  /*0970*/  I2FP.F32.S32 R18, R12 ;  /* 0x0000000c00127245 */ /* 0x000fc60000201400 */
        /* <DEDUP_REMOVED lines=14> */
[----:B------:R-:W-:Y:S01]  /*0a60*/  FFMA R8, R21, R8, 0.018033718690276145935 ;  /* 0x3c93bb7315087423 */ /* 0x000fe20000000008 */
[----:B------:R-:W-:-:S02]  /*0a70*/  FFMA R18, R12, 1.4426950216293334961, R17 ;  /* 0x3fb8aa3b0c127823 */ /* 0x000fc40000000011 */
[----:B------:R-:W-:Y:S01]  /*0a80*/  FMUL R19, R14, R19 ;  /* 0x000000130e137220 */ /* 0x000fe20000400000 */
[----:B------:R-:W-:-:S03]  /*0a90*/  FFMA R8, R21, R8, 0.12022458761930465698 ;  /* 0x3df6384f15087423 */ /* 0x000fc60000000008 */
[----:B------:R-:W-:Y:S01]  /*0aa0*/  FFMA R17, R19, 1.4426950216293334961, R18 ;  /* 0x3fb8aa3b13117823 */ /* 0x000fe20000000012 */
[----:B------:R-:W-:-:S03]  /*0ab0*/  FMUL R21, R21, R8 ;  /* 0x0000000815157220 */ /* 0x000fc60000400000 */
[----:B------:R-:W-:Y:S01]  /*0ac0*/  FFMA R8, R12, 1.9251366722983220825e-08, R17 ;  /* 0x32a55e340c087823 */ /* 0x000fe20000000011 */
[----:B------:R-:W-:-:S04]  /*0ad0*/  FMUL R14, R21, 3 ;  /* 0x40400000150e7820 */ /* 0x000fc80000400000 */
[----:B------:R-:W-:-:S04]  /*0ae0*/  FFMA R8, R19, R14, R8 ;  /* 0x0000000e13087223 */ /* 0x000fc80000000008 */
[----:B------:R-:W-:-:S04]  /*0af0*/  FFMA R12, R12, R21, R8 ;  /* 0x000000150c0c7223 */ /* 0x000fc80000000008 */
        /* <DEDUP_REMOVED lines=9> */
[----:B0-----:R-:W-:Y:S01]  /*0b90*/  FADD R15, R8, -R17 ;  /* 0x80000011080f7221 */ /* 0x001fe20000000000 */
[----:B------:R-:W-:-:S03]  /*0ba0*/  FSETP.GT.AND P0, PT, R17, RZ, PT ;  /* 0x000000ff1100720b */ /* 0x000fc60003f04000 */
[----:B------:R-:W-:Y:S01]  /*0bb0*/  FADD R15, R12, R15 ;  /* 0x0000000f0c0f7221 */ /* 0x000fe20000000000 */
[----:B------:R-:W-:Y:S01]  /*0bc0*/  SEL R17, RZ, 0x83000000, P0 ;  /* 0x83000000ff117807 */ /* 0x000fe20000000000 */
[----:B------:R0:W1:Y:S01]  /*0bd0*/  F2I.NTZ R12, R8 ;  /* 0x00000008000c7305 */ /* 0x0000620000203100 */
[----:B------:R-:W-:Y:S01]  /*0be0*/  FSETP.NEU.AND P0, PT, R0, 1, PT ;  /* 0x3f8000000000780b */ /* 0x000fe20003f0d000 */
[----:B------:R-:W-:Y:S01]  /*0bf0*/  FFMA R10, R15, R10, 0.0013391353422775864601 ;  /* 0x3aaf85ed0f0a7423 */ /* 0x000fe2000000000a */
[----:B------:R-:W-:Y:S02]  /*0c00*/  IADD3 R19, PT, PT, R17, 0x7f000000, RZ ;  /* 0x7f00000011137810 */ /* 0x000fe40007ffe0ff */
[----:B------:R-:W-:Y:S01]  /*0c10*/  ISETP.EQ.OR P0, PT, R16, RZ, !P0 ;  /* 0x000000ff1000720c */ /* 0x000fe20004702670 */
[----:B------:R-:W-:Y:S01]  /*0c20*/  FFMA R10, R15, R10, 0.0096188392490148544312 ;  /* 0x3c1d98560f0a7423 */ /* 0x000fe2000000000a */
[----:B0-----:R-:W-:-:S03]  /*0c30*/  MOV R8, 0x3f800000 ;  /* 0x3f80000000087802 */ /* 0x001fc60000000f00 */
[----:B------:R-:W-:-:S04]  /*0c40*/  FFMA R10, R15, R10, 0.055503588169813156128 ;  /* 0x3d6357bb0f0a7423 */ /* 0x000fc8000000000a */
[----:B------:R-:W-:Y:S01]  /*0c50*/  FFMA R10, R15, R10, 0.24022644758224487305 ;  /* 0x3e75fdec0f0a7423 */ /* 0x000fe2000000000a */
[----:B-1----:R-:W-:-:S03]  /*0c60*/  LEA R17, R12, -R17, 0x17 ;  /* 0x800000110c117211 */ /* 0x002fc600078eb8ff */
[----:B------:R-:W-:-:S04]  /*0c70*/  FFMA R10, R15, R10, 0.69314718246459960938 ;  /* 0x3f3172180f0a7423 */ /* 0x000fc8000000000a */
[----:B------:R-:W-:-:S04]  /*0c80*/  FFMA R10, R15, R10, 1 ;  /* 0x3f8000000f0a7423 */ /* 0x000fc8000000000a */
        /* <DEDUP_REMOVED lines=17> */
.L_x_6:
[----:B------:R-:W-:Y:S02]  /*0da0*/  FSETP.NEU.AND P0, PT, |R13|, +INF , PT ;  /* 0x7f8000000d00780b */ /* 0x000fe40003f0d200 */
[----:B------:R-:W-:-:S13]  /*0db0*/  FSETP.EQ.AND P1, PT, R0, -1, PT ;  /* 0xbf8000000000780b */ /* 0x000fda0003f22000 */
[----:B------:R-:W-:Y:S05]  /*0dc0*/  @!P0 BRA P1, `(.L_x_5) ;  /* 0x0000000000108947 */ /* 0x000fea0000800000 */
[----:B------:R-:W-:Y:S01]  /*0dd0*/  FSETP.GEU.AND P0, PT, R0, RZ, PT ;  /* 0x000000ff0000720b */ /* 0x000fe20003f0e000 */
[----:B------:R-:W-:-:S12]  /*0de0*/  IMAD.MOV.U32 R8, RZ, RZ, R10 ;  /* 0x000000ffff087224 */ /* 0x000fd800078e000a */
[----:B------:R-:W-:-:S04]  /*0df0*/  @!P0 FSETP.NEU.AND P1, PT, |R11|, 1, PT ;  /* 0x3f8000000b00880b */ /* 0x000fc80003f2d200 */
[----:B------:R-:W-:-:S09]  /*0e00*/  @!P0 FSEL R8, R10, -R10, P1 ;  /* 0x8000000a0a088208 */ /* 0x000fd20000800000 */
.L_x_5:
[----:B------:R-:W0:Y:S02]  /*0e10*/  LDCU UR6, c[0x0][0x3b8] ;  /* 0x00007700ff0677ac */ /* 0x000e240008000800 */
[----:B0-----:R-:W-:-:S13]  /*0e20*/  ISETP.LT.AND P0, PT, R16, UR6, PT ;  /* 0x0000000610007c0c */ /* 0x001fda000bf01270 */
[----:B------:R-:W-:Y:S05]  /*0e30*/  @!P0 BRA `(.L_x_7) ;  /* 0x00000000004c8947 */ /* 0x000fea0003800000 */
[----:B------:R-:W-:Y:S01]  /*0e40*/  I2FP.F32.S32 R3, UR6 ;  /* 0x0000000600037c45 */ /* 0x000fe20008201400 */
[----:B------:R-:W0:Y:S03]  /*0e50*/  LDCU UR6, c[0x0][0x3a8] ;  /* 0x00007500ff0677ac */ /* 0x000e260008000800 */
[----:B------:R-:W1:Y:S01]  /*0e60*/  MUFU.RCP R10, R3 ;  /* 0x00000003000a7308 */ /* 0x000e620000001000 */
[----:B0-----:R-:W-:Y:S01]  /*0e70*/  FMUL R0, R13, UR6 ;  /* 0x000000060d007c20 */ /* 0x001fe20008400000 */
[----:B-1----:R-:W-:-:S06]  /*0e80*/  FFMA R11, -R3, R10, 1 ;  /* 0x3f800000030b7423 */ /* 0x002fcc000000010a */
[----:B------:R-:W0:Y:S01]  /*0e90*/  FCHK P0, R0, R3 ;  /* 0x0000000300007302 */ /* 0x000e220000000000 */
[----:B------:R-:W-:-:S04]  /*0ea0*/  FFMA R11, R10, R11, R10 ;  /* 0x0000000b0a0b7223 */ /* 0x000fc8000000000a */
[----:B------:R-:W-:-:S04]  /*0eb0*/  FFMA R10, R0, R11, RZ ;  /* 0x0000000b000a7223 */ /* 0x000fc800000000ff */
[----:B------:R-:W-:-:S04]  /*0ec0*/  FFMA R12, -R3, R10, R0 ;  /* 0x0000000a030c7223 */ /* 0x000fc80000000100 */
[----:B------:R-:W-:Y:S01]  /*0ed0*/  FFMA R12, R11, R12, R10 ;  /* 0x0000000c0b0c7223 */ /* 0x000fe2000000000a */
[----:B0-----:R-:W-:Y:S06]  /*0ee0*/  @!P0 BRA `(.L_x_8) ;  /* 0x00000000000c8947 */ /* 0x001fec0003800000 */
[----:B------:R-:W-:-:S07]  /*0ef0*/  MOV R10, 0xf10 ;  /* 0x00000f10000a7802 */ /* 0x000fce0000000f00 */
[----:B------:R-:W-:Y:S05]  /*0f00*/  CALL.REL.NOINC `($__internal_1_$__cuda_sm3x_div_rn_noftz_f32_slowpath) ;  /* 0x0000000400487944 */ /* 0x000fea0003c00000 */
[----:B------:R-:W-:-:S07]  /*0f10*/  MOV R12, R0 ;  /* 0x00000000000c7202 */ /* 0x000fce0000000f00 */
.L_x_8:
[----:B------:R-:W0:Y:S01]  /*0f20*/  F2F.F64.F32 R10, R12 ;  /* 0x0000000c000a7310 */ /* 0x000e220000201800 */
[----:B------:R-:W-:Y:S01]  /*0f30*/  UMOV UR6, 0xe2308c3a ;  /* 0xe2308c3a00067882 */ /* 0x000fe20000000000 */
[----:B------:R-:W-:Y:S02]  /*0f40*/  UMOV UR7, 0x3e45798e ;  /* 0x3e45798e00077882 */ /* 0x000fe40000000000 */
[----:B0-----:R-:W-:-:S06]  /*0f50*/  DADD R10, R10, UR6 ;  /* 0x000000060a0a7e29 */ /* 0x001fcc0008000000 */
[----:B------:R0:W1:Y:S05]  /*0f60*/  F2F.F32.F64 R3, R10 ;  /* 0x0000000a00037310 */ /* 0x00006a0000301000 */
.L_x_7:
[----:B0-----:R-:W-:-:S04]  /*0f70*/  FADD R11, -R8, 1 ;  /* 0x3f800000080b7421 */ /* 0x001fc80000000100 */
[----:B------:R0:W2:Y:S01]  /*0f80*/  MUFU.RSQ R8, R11 ;  /* 0x0000000b00087308 */ /* 0x0000a20000001400 */
[----:B------:R-:W-:-:S04]  /*0f90*/  IADD3 R0, PT, PT, R11, -0xd000000, RZ ;  /* 0xf30000000b007810 */ /* 0x000fc80007ffe0ff */
[----:B------:R-:W-:-:S13]  /*0fa0*/  ISETP.GT.U32.AND P0, PT, R0, 0x727fffff, PT ;  /* 0x727fffff0000780c */ /* 0x000fda0003f04070 */
[----:B0-2---:R-:W-:Y:S05]  /*0fb0*/  @!P0 BRA `(.L_x_9) ;  /* 0x00000000001c8947 */ /* 0x005fea0003800000 */
[----:B------:R-:W-:Y:S01]  /*0fc0*/  BSSY.RECONVERGENT B0, `(.L_x_10) ;  /* 0x0000004000007945 */ /* 0x000fe20003800200 */
[----:B------:R-:W-:Y:S02]  /*0fd0*/  MOV R0, R11 ;  /* 0x0000000b00007202 */ /* 0x000fe40000000f00 */
[----:B------:R-:W-:-:S07]  /*0fe0*/  MOV R14, 0x1000 ;  /* 0x00001000000e7802 */ /* 0x000fce0000000f00 */
[----:B-1----:R-:W-:Y:S05]  /*0ff0*/  CALL.REL.NOINC `($__internal_0_$__cuda_sm20_sqrt_rn_f32_slowpath) ;  /* 0x0000000000b47944 */ /* 0x002fea0003c00000 */
[----:B------:R-:W-:Y:S05]  /*1000*/  BSYNC.RECONVERGENT B0 ;  /* 0x0000000000007941 */ /* 0x000fea0003800200 */
.L_x_10:
[----:B------:R-:W-:Y:S01]  /*1010*/  MOV R0, R8 ;  /* 0x0000000800007202 */ /* 0x000fe20000000f00 */
[----:B------:R-:W-:Y:S06]  /*1020*/  BRA `(.L_x_11) ;  /* 0x0000000000107947 */ /* 0x000fec0003800000 */
.L_x_9:
[----:B------:R-:W-:Y:S01]  /*1030*/  FMUL.FTZ R0, R11, R8 ;  /* 0x000000080b007220 */ /* 0x000fe20000410000 */
[----:B------:R-:W-:-:S03]  /*1040*/  FMUL.FTZ R8, R8, 0.5 ;  /* 0x3f00000008087820 */ /* 0x000fc60000410000 */
[----:B------:R-:W-:-:S04]  /*1050*/  FFMA R11, -R0, R0, R11 ;  /* 0x00000000000b7223 */ /* 0x000fc8000000010b */
[----:B------:R-:W-:-:S07]  /*1060*/  FFMA R0, R11, R8, R0 ;  /* 0x000000080b007223 */ /* 0x000fce0000000000 */
.L_x_11:
[----:B------:R-:W-:Y:S01]  /*1070*/  FADD R11, -R7, 1 ;  /* 0x3f800000070b7421 */ /* 0x000fe20000000100 */
[----:B-1----:R-:W-:Y:S01]  /*1080*/  FMUL R0, R0, R3 ;  /* 0x0000000300007220 */ /* 0x002fe20000400000 */
[----:B------:R-:W-:Y:S02]  /*1090*/  BSSY.RECONVERGENT B0, `(.L_x_12) ;  /* 0x000000d000007945 */ /* 0x000fe40003800200 */
[----:B------:R-:W0:Y:S08]  /*10a0*/  MUFU.RCP R7, R11 ;  /* 0x0000000b00077308 */ /* 0x000e300000001000 */
[----:B------:R-:W1:Y:S01]  /*10b0*/  FCHK P0, R0, R11 ;  /* 0x0000000b00007302 */ /* 0x000e620000000000 */
[----:B0-----:R-:W-:-:S04]  /*10c0*/  FFMA R8, -R11, R7, 1 ;  /* 0x3f8000000b087423 */ /* 0x001fc80000000107 */
[----:B------:R-:W-:-:S04]  /*10d0*/  FFMA R7, R7, R8, R7 ;  /* 0x0000000807077223 */ /* 0x000fc80000000007 */
[----:B------:R-:W-:-:S04]  /*10e0*/  FFMA R8, R0, R7, RZ ;  /* 0x0000000700087223 */ /* 0x000fc800000000ff */
[----:B------:R-:W-:-:S04]  /*10f0*/  FFMA R3, -R11, R8, R0 ;  /* 0x000000080b037223 */ /* 0x000fc80000000100 */
[----:B------:R-:W-:Y:S01]  /*1100*/  FFMA R3, R7, R3, R8 ;  /* 0x0000000307037223 */ /* 0x000fe20000000008 */
[----:B-1----:R-:W-:Y:S06]  /*1110*/  @!P0 BRA `(.L_x_13) ;  /* 0x0000000000108947 */ /* 0x002fec0003800000 */
[----:B------:R-:W-:Y:S02]  /*1120*/  MOV R3, R11 ;  /* 0x0000000b00037202 */ /* 0x000fe40000000f00 */
[----:B------:R-:W-:-:S07]  /*1130*/  MOV R10, 0x1150 ;  /* 0x00001150000a7802 */ /* 0x000fce0000000f00 */
[----:B------:R-:W-:Y:S05]  /*1140*/  CALL.REL.NOINC `($__internal_1_$__cuda_sm3x_div_rn_noftz_f32_slowpath) ;  /* 0x0000000000b87944 */ /* 0x000fea0003c00000 */
[----:B------:R-:W-:-:S07]  /*1150*/  IMAD.MOV.U32 R3, RZ, RZ, R0 ;  /* 0x000000ffff037224 */ /* 0x000fce00078e0000 */
.L_x_13:
[----:B------:R-:W-:Y:S05]  /*1160*/  BSYNC.RECONVERGENT B0 ;  /* 0x0000000000007941 */ /* 0x000fea0003800200 */
.L_x_12:
[----:B------:R-:W0:Y:S01]  /*1170*/  MUFU.RCP R8, R9 ;  /* 0x0000000900087308 */ /* 0x000e220000001000 */
[----:B------:R-:W-:Y:S01]  /*1180*/  FMUL R0, R6, R3 ;  /* 0x0000000306007220 */ /* 0x000fe20000400000 */
[----:B------:R-:W-:Y:S06]  /*1190*/  BSSY.RECONVERGENT B0, `(.L_x_14) ;  /* 0x000000c000007945 */ /* 0x000fec0003800200 */
        /* <DEDUP_REMOVED lines=10> */
[----:B------:R-:W-:-:S07]  /*1240*/  MOV R8, R0 ;  /* 0x0000000000087202 */ /* 0x000fce0000000f00 */
.L_x_15:
[----:B------:R-:W-:Y:S05]  /*1250*/  BSYNC.RECONVERGENT B0 ;  /* 0x0000000000007941 */ /* 0x000fea0003800200 */
.L_x_14:
[----:B------:R-:W0:Y:S02]  /*1260*/  LDC.64 R6, c[0x0][0x380] ;  /* 0x0000e000ff067b82 */ /* 0x000e240000000a00 */
[----:B0-----:R-:W-:-:S05]  /*1270*/  IMAD.WIDE R2, R2, 0x4, R6 ;  /* 0x0000000402027825 */ /* 0x001fca00078e0206 */
[----:B------:R-:W2:Y:S02]  /*1280*/  LDG.E R7, desc[UR4][R2.64] ;  /* 0x0000000402077981 */ /* 0x000ea4000c1e1900 */
[----:B--2---:R-:W-:-:S05]  /*1290*/  FADD R7, R7, -R8 ;  /* 0x8000000807077221 */ /* 0x004fca0000000000 */
[----:B------:R-:W-:Y:S04]  /*12a0*/  STG.E desc[UR4][R2.64], R7 ;  /* 0x0000000702007986 */ /* 0x000fe8000c101904 */
[----:B------:R-:W-:Y:S01]  /*12b0*/  STG.E desc[UR4][R4.64], RZ ;  /* 0x000000ff04007986 */ /* 0x000fe2000c101904 */
[----:B------:R-:W-:Y:S05]  /*12c0*/  EXIT ;  /* 0x000000000000794d */ /* 0x000fea0003800000 */
        .weak           $__internal_0_$__cuda_sm20_sqrt_rn_f32_slowpath
        .type           $__internal_0_$__cuda_sm20_sqrt_rn_f32_slowpath,@function
        .size           $__internal_0_$__cuda_sm20_sqrt_rn_f32_slowpath,($__internal_1_$__cuda_sm3x_div_rn_noftz_f32_slowpath - $__internal_0_$__cuda_sm20_sqrt_rn_f32_slowpath)
$__internal_0_$__cuda_sm20_sqrt_rn_f32_slowpath:
[----:B------:R-:W-:-:S13]  /*12d0*/  LOP3.LUT P0, RZ, R0, 0x7fffffff, RZ, 0xc0, !PT ;  /* 0x7fffffff00ff7812 */ /* 0x000fda000780c0ff */
[----:B------:R-:W-:Y:S01]  /*12e0*/  @!P0 MOV R8, R0 ;  /* 0x0000000000088202 */ /* 0x000fe20000000f00 */
[----:B------:R-:W-:Y:S06]  /*12f0*/  @!P0 BRA `(.L_x_16) ;  /* 0x0000000000408947 */ /* 0x000fec0003800000 */
[----:B------:R-:W-:-:S13]  /*1300*/  FSETP.GEU.FTZ.AND P0, PT, R0, RZ, PT ;  /* 0x000000ff0000720b */ /* 0x000fda0003f1e000 */
[----:B------:R-:W-:Y:S01]  /*1310*/  @!P0 MOV R8, 0x7fffffff ;  /* 0x7fffffff00088802 */ /* 0x000fe20000000f00 */
[----:B------:R-:W-:Y:S06]  /*1320*/  @!P0 BRA `(.L_x_16) ;  /* 0x0000000000348947 */ /* 0x000fec0003800000 */
[----:B------:R-:W-:-:S13]  /*1330*/  FSETP.GTU.FTZ.AND P0, PT, |R0|, +INF , PT ;  /* 0x7f8000000000780b */ /* 0x000fda0003f1c200 */
[----:B------:R-:W-:Y:S01]  /*1340*/  @P0 FADD.FTZ R8, R0, 1 ;  /* 0x3f80000000080421 */ /* 0x000fe20000010000 */
[----:B------:R-:W-:Y:S06]  /*1350*/  @P0 BRA `(.L_x_16) ;  /* 0x0000000000280947 */ /* 0x000fec0003800000 */
[----:B------:R-:W-:-:S13]  /*1360*/  FSETP.NEU.FTZ.AND P0, PT, |R0|, +INF , PT ;  /* 0x7f8000000000780b */ /* 0x000fda0003f1d200 */
[----:B------:R-:W-:-:S04]  /*1370*/  @P0 FFMA R10, R0, 1.84467440737095516160e+19, RZ ;  /* 0x5f800000000a0823 */ /* 0x000fc800000000ff */
[----:B------:R-:W0:Y:S02]  /*1380*/  @P0 MUFU.RSQ R11, R10 ;  /* 0x0000000a000b0308 */ /* 0x000e240000001400 */
[----:B0-----:R-:W-:Y:S01]  /*1390*/  @P0 FMUL.FTZ R13, R10, R11 ;  /* 0x0000000b0a0d0220 */ /* 0x001fe20000410000 */
[----:B------:R-:W-:-:S03]  /*13a0*/  @P0 FMUL.FTZ R11, R11, 0.5 ;  /* 0x3f0000000b0b0820 */ /* 0x000fc60000410000 */
[----:B------:R-:W-:-:S04]  /*13b0*/  @P0 FADD.FTZ R8, -R13, -RZ ;  /* 0x800000ff0d080221 */ /* 0x000fc80000010100 */
[----:B------:R-:W-:Y:S01]  /*13c0*/  @P0 FFMA R12, R13, R8, R10 ;  /* 0x000000080d0c0223 */ /* 0x000fe2000000000a */
[----:B------:R-:W-:-:S03]  /*13d0*/  @!P0 MOV R8, R0 ;  /* 0x0000000000088202 */ /* 0x000fc60000000f00 */
[----:B------:R-:W-:-:S04]  /*13e0*/  @P0 FFMA R11, R12, R11, R13 ;  /* 0x0000000b0c0b0223 */ /* 0x000fc8000000000d */
[----:B------:R-:W-:-:S07]  /*13f0*/  @P0 FMUL.FTZ R8, R11, 2.3283064365386962891e-10 ;  /* 0x2f8000000b080820 */ /* 0x000fce0000410000 */
.L_x_16:
[----:B------:R-:W-:Y:S02]  /*1400*/  HFMA2 R11, -RZ, RZ, 0, 0 ;  /* 0x00000000ff0b7431 */ /* 0x000fe400000001ff */
[----:B------:R-:W-:-:S04]  /*1410*/  IMAD.MOV.U32 R10, RZ, RZ, R14 ;  /* 0x000000ffff0a7224 */ /* 0x000fc800078e000e */
[----:B------:R-:W-:Y:S05]  /*1420*/  RET.REL.NODEC R10 `(_Z13adam_w_kernelPfS_S_S_iiffffi) ;  /* 0xffffffe80af47950 */ /* 0x000fea0003c3ffff */
        .weak           $__internal_1_$__cuda_sm3x_div_rn_noftz_f32_slowpath
        .type           $__internal_1_$__cuda_sm3x_div_rn_noftz_f32_slowpath,@function
        .size           $__internal_1_$__cuda_sm3x_div_rn_noftz_f32_slowpath,(.L_x_30 - $__internal_1_$__cuda_sm3x_div_rn_noftz_f32_slowpath)
$__internal_1_$__cuda_sm3x_div_rn_noftz_f32_slowpath:
[----:B------:R-:W-:Y:S01]  /*1430*/  SHF.R.U32.HI R12, RZ, 0x17, R3 ;  /* 0x00000017ff0c7819 */ /* 0x000fe20000011603 */
[----:B------:R-:W-:Y:S01]  /*1440*/  BSSY.RECONVERGENT B1, `(.L_x_17) ;  /* 0x0000062000017945 */ /* 0x000fe20003800200 */
[----:B------:R-:W-:Y:S02]  /*1450*/  SHF.R.U32.HI R11, RZ, 0x17, R0 ;  /* 0x00000017ff0b7819 */ /* 0x000fe40000011600 */
[----:B------:R-:W-:Y:S02]  /*1460*/  LOP3.LUT R12, R12, 0xff, RZ, 0xc0, !PT ;  /* 0x000000ff0c0c7812 */ /* 0x000fe400078ec0ff */
[----:B------:R-:W-:Y:S02]  /*1470*/  LOP3.LUT R16, R11, 0xff, RZ, 0xc0, !PT ;  /* 0x000000ff0b107812 */ /* 0x000fe400078ec0ff */
[----:B------:R-:W-:Y:S02]  /*1480*/  IADD3 R14, PT, PT, R12, -0x1, RZ ;  /* 0xffffffff0c0e7810 */ /* 0x000fe40007ffe0ff */
[----:B------:R-:W-:-:S02]  /*1490*/  IADD3 R13, PT, PT, R16, -0x1, RZ ;  /* 0xffffffff100d7810 */ /* 0x000fc40007ffe0ff */
[----:B------:R-:W-:-:S04]  /*14a0*/  ISETP.GT.U32.AND P0, PT, R14, 0xfd, PT ;  /* 0x000000fd0e00780c */ /* 0x000fc80003f04070 */
[----:B------:R-:W-:-:S13]  /*14b0*/  ISETP.GT.U32.OR P0, PT, R13, 0xfd, P0 ;  /* 0x000000fd0d00780c */ /* 0x000fda0000704470 */
[----:B------:R-:W-:Y:S01]  /*14c0*/  @!P0 MOV R11, RZ ;  /* 0x000000ff000b8202 */ /* 0x000fe20000000f00 */
[----:B------:R-:W-:Y:S06]  /*14d0*/  @!P0 BRA `(.L_x_18) ;  /* 0x00000000005c8947 */ /* 0x000fec0003800000 */
[----:B------:R-:W-:Y:S02]  /*14e0*/  FSETP.GTU.FTZ.AND P0, PT, |R0|, +INF , PT ;  /* 0x7f8000000000780b */ /* 0x000fe40003f1c200 */
[----:B------:R-:W-:-:S04]  /*14f0*/  FSETP.GTU.FTZ.AND P1, PT, |R3|, +INF , PT ;  /* 0x7f8000000300780b */ /* 0x000fc80003f3c200 */
[----:B------:R-:W-:-:S13]  /*1500*/  PLOP3.LUT P0, PT, P0, P1, PT, 0xf8, 0x8f ;  /* 0x00000000008f781c */ /* 0x000fda0000703f70 */
[----:B------:R-:W-:Y:S05]  /*1510*/  @P0 BRA `(.L_x_19) ;  /* 0x00000004004c0947 */ /* 0x000fea0003800000 */
[----:B------:R-:W-:-:S13]  /*1520*/  LOP3.LUT P0, RZ, R3, 0x7fffffff, R0, 0xc8, !PT ;  /* 0x7fffffff03ff7812 */ /* 0x000fda000780c800 */
[----:B------:R-:W-:Y:S05]  /*1530*/  @!P0 BRA `(.L_x_20) ;  /* 0x00000004003c8947 */ /* 0x000fea0003800000 */
[C---:B------:R-:W-:Y:S02]  /*1540*/  FSETP.NEU.FTZ.AND P2, PT, |R0|.reuse, +INF , PT ;  /* 0x7f8000000000780b */ /* 0x040fe40003f5d200 */
[----:B------:R-:W-:Y:S02]  /*1550*/  FSETP.NEU.FTZ.AND P1, PT, |R3|, +INF , PT ;  /* 0x7f8000000300780b */ /* 0x000fe40003f3d200 */
[----:B------:R-:W-:-:S11]  /*1560*/  FSETP.NEU.FTZ.AND P0, PT, |R0|, +INF , PT ;  /* 0x7f8000000000780b */ /* 0x000fd60003f1d200 */
[----:B------:R-:W-:Y:S05]  /*1570*/  @!P1 BRA !P2, `(.L_x_20) ;  /* 0x00000004002c9947 */ /* 0x000fea0005000000 */
[----:B------:R-:W-:-:S04]  /*1580*/  LOP3.LUT P2, RZ, R0, 0x7fffffff, RZ, 0xc0, !PT ;  /* 0x7fffffff00ff7812 */ /* 0x000fc8000784c0ff */
[----:B------:R-:W-:-:S13]  /*1590*/  PLOP3.LUT P1, PT, P1, P2, PT, 0x2f, 0xf2 ;  /* 0x0000000000f2781c */ /* 0x000fda0000f24577 */
[----:B------:R-:W-:Y:S05]  /*15a0*/  @P1 BRA `(.L_x_21) ;  /* 0x0000000400181947 */ /* 0x000fea0003800000 */
[----:B------:R-:W-:-:S04]  /*15b0*/  LOP3.LUT P1, RZ, R3, 0x7fffffff, RZ, 0xc0, !PT ;  /* 0x7fffffff03ff7812 */ /* 0x000fc8000782c0ff */
[----:B------:R-:W-:-:S13]  /*15c0*/  PLOP3.LUT P0, PT, P0, P1, PT, 0x2f, 0xf2 ;  /* 0x0000000000f2781c */ /* 0x000fda0000702577 */
[----:B------:R-:W-:Y:S05]  /*15d0*/  @P0 BRA `(.L_x_22) ;  /* 0x0000000400000947 */ /* 0x000fea0003800000 */
[----:B------:R-:W-:Y:S02]  /*15e0*/  ISETP.GE.AND P0, PT, R13, RZ, PT ;  /* 0x000000ff0d00720c */ /* 0x000fe40003f06270 */
[----:B------:R-:W-:-:S11]  /*15f0*/  ISETP.GE.AND P1, PT, R14, RZ, PT ;  /* 0x000000ff0e00720c */ /* 0x000fd60003f26270 */
[----:B------:R-:W-:Y:S01]  /*1600*/  @P0 MOV R11, RZ ;  /* 0x000000ff000b0202 */ /* 0x000fe20000000f00 */
[----:B------:R-:W-:Y:S02]  /*1610*/  @!P0 IMAD.MOV.U32 R11, RZ, RZ, -0x40 ;  /* 0xffffffc0ff0b8424 */ /* 0x000fe400078e00ff */
[----:B------:R-:W-:Y:S01]  /*1620*/  @!P0 FFMA R0, R0, 1.84467440737095516160e+19, RZ ;  /* 0x5f80000000008823 */ /* 0x000fe200000000ff */
[----:B------:R-:W-:Y:S02]  /*1630*/  @!P1 FFMA R3, R3, 1.84467440737095516160e+19, RZ ;  /* 0x5f80000003039823 */ /* 0x000fe400000000ff */
[----:B------:R-:W-:-:S07]  /*1640*/  @!P1 IADD3 R11, PT, PT, R11, 0x40, RZ ;  /* 0x000000400b0b9810 */ /* 0x000fce0007ffe0ff */
.L_x_18:
[----:B------:R-:W-:Y:S01]  /*1650*/  LEA R14, R12, 0xc0800000, 0x17 ;  /* 0xc08000000c0e7811 */ /* 0x000fe200078eb8ff */
[----:B------:R-:W-:Y:S03]  /*1660*/  BSSY.RECONVERGENT B2, `(.L_x_23) ;  /* 0x0000036000027945 */ /* 0x000fe60003800200 */
[----:B------:R-:W-:Y:S02]  /*1670*/  IADD3 R14, PT, PT, -R14, R3, RZ ;  /* 0x000000030e0e7210 */ /* 0x000fe40007ffe1ff */
[----:B------:R-:W-:Y:S02]  /*1680*/  IADD3 R3, PT, PT, R16, -0x7f, RZ ;  /* 0xffffff8110037810 */ /* 0x000fe40007ffe0ff */
[----:B------:R-:W0:Y:S01]  /*1690*/  MUFU.RCP R13, R14 ;  /* 0x0000000e000d7308 */ /* 0x000e220000001000 */
[----:B------:R-:W-:Y:S01]  /*16a0*/  FADD.FTZ R15, -R14, -RZ ;  /* 0x800000ff0e0f7221 */ /* 0x000fe20000010100 */
[C---:B------:R-:W-:Y:S01]  /*16b0*/  IADD3 R12, PT, PT, R3.reuse, 0x7f, -R12 ;  /* 0x0000007f030c7810 */ /* 0x040fe20007ffe80c */
[----:B------:R-:W-:-:S03]  /*16c0*/  IMAD R0, R3, -0x800000, R0 ;  /* 0xff80000003007824 */ /* 0x000fc600078e0200 */
[----:B------:R-:W-:Y:S01]  /*16d0*/  IADD3 R12, PT, PT, R12, R11, RZ ;  /* 0x0000000b0c0c7210 */ /* 0x000fe20007ffe0ff */
[----:B0-----:R-:W-:-:S04]  /*16e0*/  FFMA R16, R13, R15, 1 ;  /* 0x3f8000000d107423 */ /* 0x001fc8000000000f */
[----:B------:R-:W-:-:S04]  /*16f0*/  FFMA R18, R13, R16, R13 ;  /* 0x000000100d127223 */ /* 0x000fc8000000000d */
[----:B------:R-:W-:-:S04]  /*1700*/  FFMA R13, R0, R18, RZ ;  /* 0x00000012000d7223 */ /* 0x000fc800000000ff */
[----:B------:R-:W-:-:S04]  /*1710*/  FFMA R16, R15, R13, R0 ;  /* 0x0000000d0f107223 */ /* 0x000fc80000000000 */
[----:B------:R-:W-:-:S04]  /*1720*/  FFMA R13, R18, R16, R13 ;  /* 0x00000010120d7223 */ /* 0x000fc8000000000d */
[----:B------:R-:W-:-:S04]  /*1730*/  FFMA R16, R15, R13, R0 ;  /* 0x0000000d0f107223 */ /* 0x000fc80000000000 */
[----:B------:R-:W-:-:S05]  /*1740*/  FFMA R0, R18, R16, R13 ;  /* 0x0000001012007223 */ /* 0x000fca000000000d */
[----:B------:R-:W-:-:S04]  /*1750*/  SHF.R.U32.HI R3, RZ, 0x17, R0 ;  /* 0x00000017ff037819 */ /* 0x000fc80000011600 */
[----:B------:R-:W-:-:S04]  /*1760*/  LOP3.LUT R3, R3, 0xff, RZ, 0xc0, !PT ;  /* 0x000000ff03037812 */ /* 0x000fc800078ec0ff */
[----:B------:R-:W-:-:S05]  /*1770*/  IADD3 R15, PT, PT, R3, R12, RZ ;  /* 0x0000000c030f7210 */ /* 0x000fca0007ffe0ff */
[----:B------:R-:W-:-:S05]  /*1780*/  VIADD R3, R15, 0xffffffff ;  /* 0xffffffff0f037836 */ /* 0x000fca0000000000 */
[----:B------:R-:W-:-:S13]  /*1790*/  ISETP.GE.U32.AND P0, PT, R3, 0xfe, PT ;  /* 0x000000fe0300780c */ /* 0x000fda0003f06070 */
[----:B------:R-:W-:Y:S05]  /*17a0*/  @!P0 BRA `(.L_x_24) ;  /* 0x0000000000808947 */ /* 0x000fea0003800000 */
[----:B------:R-:W-:-:S13]  /*17b0*/  ISETP.GT.AND P0, PT, R15, 0xfe, PT ;  /* 0x000000fe0f00780c */ /* 0x000fda0003f04270 */
[----:B------:R-:W-:Y:S05]  /*17c0*/  @P0 BRA `(.L_x_25) ;  /* 0x00000000006c0947 */ /* 0x000fea0003800000 */
[----:B------:R-:W-:-:S13]  /*17d0*/  ISETP.GE.AND P0, PT, R15, 0x1, PT ;  /* 0x000000010f00780c */ /* 0x000fda0003f06270 */
[----:B------:R-:W-:Y:S05]  /*17e0*/  @P0 BRA `(.L_x_26) ;  /* 0x0000000000740947 */ /* 0x000fea0003800000 */
[----:B------:R-:W-:Y:S02]  /*17f0*/  ISETP.GE.AND P0, PT, R15, -0x18, PT ;  /* 0xffffffe80f00780c */ /* 0x000fe40003f06270 */
[----:B------:R-:W-:-:S11]  /*1800*/  LOP3.LUT R0, R0, 0x80000000, RZ, 0xc0, !PT ;  /* 0x8000000000007812 */ /* 0x000fd600078ec0ff */
[----:B------:R-:W-:Y:S05]  /*1810*/  @!P0 BRA `(.L_x_26) ;  /* 0x0000000000688947 */ /* 0x000fea0003800000 */
[CCC-:B------:R-:W-:Y:S01]  /*1820*/  FFMA.RZ R3, R18.reuse, R16.reuse, R13.reuse ;  /* 0x0000001012037223 */ /* 0x1c0fe2000000c00d */
[C---:B------:R-:W-:Y:S01]  /*1830*/  IADD3 R14, PT, PT, R15.reuse, 0x20, RZ ;  /* 0x000000200f0e7810 */ /* 0x040fe20007ffe0ff */
[CCC-:B------:R-:W-:Y:S01]  /*1840*/  FFMA.RM R12, R18.reuse, R16.reuse, R13.reuse ;  /* 0x00000010120c7223 */ /* 0x1c0fe2000000400d */
[----:B------:R-:W-:Y:S02]  /*1850*/  ISETP.NE.AND P2, PT, R15, RZ, PT ;  /* 0x000000ff0f00720c */ /* 0x000fe40003f45270 */
[----:B------:R-:W-:Y:S01]  /*1860*/  LOP3.LUT R11, R3, 0x7fffff, RZ, 0xc0, !PT ;  /* 0x007fffff030b7812 */ /* 0x000fe200078ec0ff */
[----:B------:R-:W-:Y:S01]  /*1870*/  FFMA.RP R3, R18, R16, R13 ;  /* 0x0000001012037223 */ /* 0x000fe2000000800d */
[----:B------:R-:W-:Y:S02]  /*1880*/  ISETP.NE.AND P1, PT, R15, RZ, PT ;  /* 0x000000ff0f00720c */ /* 0x000fe40003f25270 */
[----:B------:R-:W-:Y:S02]  /*1890*/  LOP3.LUT R11, R11, 0x800000, RZ, 0xfc, !PT ;  /* 0x008000000b0b7812 */ /* 0x000fe400078efcff */
[----:B------:R-:W-:-:S02]  /*18a0*/  IADD3 R13, PT, PT, -R15, RZ, RZ ;  /* 0x000000ff0f0d7210 */ /* 0x000fc40007ffe1ff */
[----:B------:R-:W-:Y:S02]  /*18b0*/  SHF.L.U32 R14, R11, R14, RZ ;  /* 0x0000000e0b0e7219 */ /* 0x000fe400000006ff */
[----:B------:R-:W-:Y:S02]  /*18c0*/  FSETP.NEU.FTZ.AND P0, PT, R3, R12, PT ;  /* 0x0000000c0300720b */ /* 0x000fe40003f1d000 */
[----:B------:R-:W-:Y:S02]  /*18d0*/  SEL R12, R13, RZ, P2 ;  /* 0x000000ff0d0c7207 */ /* 0x000fe40001000000 */
[----:B------:R-:W-:Y:S02]  /*18e0*/  ISETP.NE.AND P1, PT, R14, RZ, P1 ;  /* 0x000000ff0e00720c */ /* 0x000fe40000f25270 */
[----:B------:R-:W-:Y:S02]  /*18f0*/  SHF.R.U32.HI R12, RZ, R12, R11 ;  /* 0x0000000cff0c7219 */ /* 0x000fe4000001160b */
[----:B------:R-:W-:-:S02]  /*1900*/  PLOP3.LUT P0, PT, P0, P1, PT, 0xf8, 0x8f ;  /* 0x00000000008f781c */ /* 0x000fc40000703f70 */
[----:B------:R-:W-:Y:S02]  /*1910*/  SHF.R.U32.HI R14, RZ, 0x1, R12 ;  /* 0x00000001ff0e7819 */ /* 0x000fe4000001160c */
[----:B------:R-:W-:-:S04]  /*1920*/  SEL R3, RZ, 0x1, !P0 ;  /* 0x00000001ff037807 */ /* 0x000fc80004000000 */
[----:B------:R-:W-:-:S04]  /*1930*/  LOP3.LUT R3, R3, 0x1, R14, 0xf8, !PT ;  /* 0x0000000103037812 */ /* 0x000fc800078ef80e */
[----:B------:R-:W-:-:S04]  /*1940*/  LOP3.LUT R3, R3, R12, RZ, 0xc0, !PT ;  /* 0x0000000c03037212 */ /* 0x000fc800078ec0ff */
[----:B------:R-:W-:-:S04]  /*1950*/  IADD3 R3, PT, PT, R14, R3, RZ ;  /* 0x000000030e037210 */ /* 0x000fc80007ffe0ff */
[----:B------:R-:W-:Y:S01]  /*1960*/  LOP3.LUT R0, R3, R0, RZ, 0xfc, !PT ;  /* 0x0000000003007212 */ /* 0x000fe200078efcff */
[----:B------:R-:W-:Y:S06]  /*1970*/  BRA `(.L_x_26) ;  /* 0x0000000000107947 */ /* 0x000fec0003800000 */
.L_x_25:
[----:B------:R-:W-:-:S04]  /*1980*/  LOP3.LUT R0, R0, 0x80000000, RZ, 0xc0, !PT ;  /* 0x8000000000007812 */ /* 0x000fc800078ec0ff */
[----:B------:R-:W-:Y:S01]  /*1990*/  LOP3.LUT R0, R0, 0x7f800000, RZ, 0xfc, !PT ;  /* 0x7f80000000007812 */ /* 0x000fe200078efcff */
[----:B------:R-:W-:Y:S06]  /*19a0*/  BRA `(.L_x_26) ;  /* 0x0000000000047947 */ /* 0x000fec0003800000 */
.L_x_24:
[----:B------:R-:W-:-:S07]  /*19b0*/  LEA R0, R12, R0, 0x17 ;  /* 0x000000000c007211 */ /* 0x000fce00078eb8ff */
.L_x_26:
[----:B------:R-:W-:Y:S05]  /*19c0*/  BSYNC.RECONVERGENT B2 ;  /* 0x0000000000027941 */ /* 0x000fea0003800200 */
.L_x_23:
[----:B------:R-:W-:Y:S05]  /*19d0*/  BRA `(.L_x_27) ;  /* 0x0000000000207947 */ /* 0x000fea0003800000 */
.L_x_22:
[----:B------:R-:W-:-:S04]  /*19e0*/  LOP3.LUT R0, R3, 0x80000000, R0, 0x48, !PT ;  /* 0x8000000003007812 */ /* 0x000fc800078e4800 */
[----:B------:R-:W-:Y:S01]  /*19f0*/  LOP3.LUT R0, R0, 0x7f800000, RZ, 0xfc, !PT ;  /* 0x7f80000000007812 */ /* 0x000fe200078efcff */
[----:B------:R-:W-:Y:S06]  /*1a00*/  BRA `(.L_x_27) ;  /* 0x0000000000147947 */ /* 0x000fec0003800000 */
.L_x_21:
[----:B------:R-:W-:Y:S01]  /*1a10*/  LOP3.LUT R0, R3, 0x80000000, R0, 0x48, !PT ;  /* 0x8000000003007812 */ /* 0x000fe200078e4800 */
[----:B------:R-:W-:Y:S06]  /*1a20*/  BRA `(.L_x_27) ;  /* 0x00000000000c7947 */ /* 0x000fec0003800000 */
.L_x_20:
[----:B------:R-:W0:Y:S01]  /*1a30*/  MUFU.RSQ R0, -QNAN ;  /* 0xffc0000000007908 */ /* 0x000e220000001400 */
[----:B------:R-:W-:Y:S05]  /*1a40*/  BRA `(.L_x_27) ;  /* 0x0000000000047947 */ /* 0x000fea0003800000 */
.L_x_19:
[----:B------:R-:W-:-:S07]  /*1a50*/  FADD.FTZ R0, R0, R3 ;  /* 0x0000000300007221 */ /* 0x000fce0000010000 */
.L_x_27:
[----:B------:R-:W-:Y:S05]  /*1a60*/  BSYNC.RECONVERGENT B1 ;  /* 0x0000000000017941 */ /* 0x000fea0003800200 */
.L_x_17:
[----:B------:R-:W-:-:S04]  /*1a70*/  HFMA2 R11, -RZ, RZ, 0, 0 ;  /* 0x00000000ff0b7431 */ /* 0x000fc800000001ff */
[----:B0-----:R-:W-:Y:S05]  /*1a80*/  RET.REL.NODEC R10 `(_Z13adam_w_kernelPfS_S_S_iiffffi) ;  /* 0xffffffe40a5c7950 */ /* 0x001fea0003c3ffff */
.L_x_28:
[----:B------:R-:W-:-:S00]  /*1a90*/  BRA `(.L_x_28) ;  /* 0xfffffffc00fc7947 */ /* 0x000fc0000383ffff */
[----:B------:R-:W-:-:S00]  /*1aa0*/  NOP ;  /* 0x0000000000007918 */ /* 0x000fc00000000000 */
        /* <DEDUP_REMOVED lines=13> */
.L_x_30:


//--------------------- .nv.shared.reserved.0     --------------------------
	.section	.nv.shared.reserved.0,"aw",@nobits
	.weak		__nv_reservedSMEM_offset_0_alias
	.size		__nv_reservedSMEM_offset_0_alias, 0, 64
	.other		__nv_reservedSMEM_offset_0_alias,@"STO_CUDA_RESERVED_SHARED STV_DEFAULT"
__nv_reservedSMEM_offset_0_alias:
	.zero		0
	.zero		64


//--------------------- .nv.constant0._Z13adam_w_kernelPfS_S_S_iiffffi --------------------------
	.section	.nv.constant0._Z13adam_w_kernelPfS_S_S_iiffffi,"a",@progbits
	.sectionflags	@""
	.align	4
.nv.constant0._Z13adam_w_kernelPfS_S_S_iiffffi:
	.zero		956


//--------------------- SYMBOLS --------------------------

	.type		.nv.reservedSmem.offset0,@object
	.size		.nv.reservedSmem.offset0,0x4
